//
// Generated by NVIDIA NVVM Compiler
//
// Compiler Build ID: CL-36424714
// Cuda compilation tools, release 13.0, V13.0.88
// Based on NVVM 20.0.0
//

.version 9.0
.target sm_100
.address_size 64

	// .globl	_Z17convolutionRowGPUPfS_S_iii

.visible .entry _Z17convolutionRowGPUPfS_S_iii(
	.param .u64 .ptr .align 1 _Z17convolutionRowGPUPfS_S_iii_param_0,
	.param .u64 .ptr .align 1 _Z17convolutionRowGPUPfS_S_iii_param_1,
	.param .u64 .ptr .align 1 _Z17convolutionRowGPUPfS_S_iii_param_2,
	.param .u32 _Z17convolutionRowGPUPfS_S_iii_param_3,
	.param .u32 _Z17convolutionRowGPUPfS_S_iii_param_4,
	.param .u32 _Z17convolutionRowGPUPfS_S_iii_param_5
)
{
	.reg .pred 	%p<52>;
	.reg .b32 	%r<68>;
	.reg .b32 	%f<87>;
	.reg .b64 	%rd<25>;

	ld.param.u64 	%rd9, [_Z17convolutionRowGPUPfS_S_iii_param_0];
	ld.param.u64 	%rd10, [_Z17convolutionRowGPUPfS_S_iii_param_1];
	ld.param.u64 	%rd11, [_Z17convolutionRowGPUPfS_S_iii_param_2];
	ld.param.u32 	%r29, [_Z17convolutionRowGPUPfS_S_iii_param_3];
	ld.param.u32 	%r30, [_Z17convolutionRowGPUPfS_S_iii_param_5];
	cvta.to.global.u64 	%rd1, %rd11;
	cvta.to.global.u64 	%rd2, %rd10;
	mov.u32 	%r31, %ctaid.x;
	mov.u32 	%r32, %ntid.x;
	mov.u32 	%r33, %tid.x;
	mad.lo.s32 	%r1, %r31, %r32, %r33;
	mov.u32 	%r34, %ctaid.y;
	mov.u32 	%r35, %ntid.y;
	mov.u32 	%r36, %tid.y;
	mad.lo.s32 	%r2, %r34, %r35, %r36;
	setp.lt.s32 	%p1, %r30, 0;
	mov.f32 	%f82, 0f00000000;
	@%p1 bra 	$L__BB0_39;
	neg.s32 	%r66, %r30;
	mul.lo.s32 	%r4, %r29, %r2;
	setp.lt.u32 	%p2, %r30, 4;
	mov.f32 	%f82, 0f00000000;
	@%p2 bra 	$L__BB0_21;
	shl.b32 	%r62, %r30, 1;
	sub.s32 	%r64, 3, %r30;
	and.b32  	%r37, %r62, -8;
	neg.s32 	%r63, %r37;
	sub.s32 	%r61, %r1, %r30;
	add.s32 	%r38, %r1, %r4;
	sub.s32 	%r60, %r38, %r30;
	mov.f32 	%f82, 0f00000000;
$L__BB0_3:
	.pragma "nounroll";
	setp.lt.s32 	%p3, %r61, 0;
	setp.ge.s32 	%p4, %r61, %r29;
	mul.wide.s32 	%rd12, %r60, 4;
	add.s64 	%rd3, %rd2, %rd12;
	mul.wide.s32 	%rd13, %r62, 4;
	add.s64 	%rd4, %rd1, %rd13;
	or.pred  	%p5, %p3, %p4;
	@%p5 bra 	$L__BB0_5;
	ld.global.f32 	%f38, [%rd3];
	ld.global.f32 	%f39, [%rd4];
	fma.rn.f32 	%f82, %f38, %f39, %f82;
$L__BB0_5:
	add.s32 	%r39, %r61, 1;
	setp.lt.s32 	%p6, %r39, 0;
	setp.ge.s32 	%p7, %r39, %r29;
	or.pred  	%p8, %p6, %p7;
	@%p8 bra 	$L__BB0_7;
	ld.global.f32 	%f40, [%rd3+4];
	ld.global.f32 	%f41, [%rd4+-4];
	fma.rn.f32 	%f82, %f40, %f41, %f82;
$L__BB0_7:
	add.s32 	%r40, %r61, 2;
	setp.lt.s32 	%p9, %r40, 0;
	setp.ge.s32 	%p10, %r40, %r29;
	or.pred  	%p11, %p9, %p10;
	@%p11 bra 	$L__BB0_9;
	ld.global.f32 	%f42, [%rd3+8];
	ld.global.f32 	%f43, [%rd4+-8];
	fma.rn.f32 	%f82, %f42, %f43, %f82;
$L__BB0_9:
	add.s32 	%r41, %r61, 3;
	setp.lt.s32 	%p12, %r41, 0;
	setp.ge.s32 	%p13, %r41, %r29;
	or.pred  	%p14, %p12, %p13;
	@%p14 bra 	$L__BB0_11;
	ld.global.f32 	%f44, [%rd3+12];
	ld.global.f32 	%f45, [%rd4+-12];
	fma.rn.f32 	%f82, %f44, %f45, %f82;
$L__BB0_11:
	add.s32 	%r42, %r61, 4;
	setp.lt.s32 	%p15, %r42, 0;
	setp.ge.s32 	%p16, %r42, %r29;
	or.pred  	%p17, %p15, %p16;
	@%p17 bra 	$L__BB0_13;
	ld.global.f32 	%f46, [%rd3+16];
	ld.global.f32 	%f47, [%rd4+-16];
	fma.rn.f32 	%f82, %f46, %f47, %f82;
$L__BB0_13:
	add.s32 	%r43, %r61, 5;
	setp.lt.s32 	%p18, %r43, 0;
	setp.ge.s32 	%p19, %r43, %r29;
	or.pred  	%p20, %p18, %p19;
	@%p20 bra 	$L__BB0_15;
	ld.global.f32 	%f48, [%rd3+20];
	ld.global.f32 	%f49, [%rd4+-20];
	fma.rn.f32 	%f82, %f48, %f49, %f82;
$L__BB0_15:
	add.s32 	%r44, %r61, 6;
	setp.lt.s32 	%p21, %r44, 0;
	setp.ge.s32 	%p22, %r44, %r29;
	or.pred  	%p23, %p21, %p22;
	@%p23 bra 	$L__BB0_17;
	ld.global.f32 	%f50, [%rd3+24];
	ld.global.f32 	%f51, [%rd4+-24];
	fma.rn.f32 	%f82, %f50, %f51, %f82;
$L__BB0_17:
	add.s32 	%r45, %r61, 7;
	setp.lt.s32 	%p24, %r45, 0;
	setp.ge.s32 	%p25, %r45, %r29;
	or.pred  	%p26, %p24, %p25;
	@%p26 bra 	$L__BB0_19;
	ld.global.f32 	%f52, [%rd3+28];
	ld.global.f32 	%f53, [%rd4+-28];
	fma.rn.f32 	%f82, %f52, %f53, %f82;
$L__BB0_19:
	add.s32 	%r64, %r64, 8;
	add.s32 	%r63, %r63, 8;
	add.s32 	%r62, %r62, -8;
	add.s32 	%r61, %r61, 8;
	add.s32 	%r60, %r60, 8;
	setp.ne.s32 	%p27, %r63, 0;
	@%p27 bra 	$L__BB0_3;
	add.s32 	%r66, %r64, -3;
$L__BB0_21:
	shl.b32 	%r46, %r30, 1;
	and.b32  	%r47, %r46, 6;
	setp.lt.u32 	%p28, %r47, 3;
	@%p28 bra 	$L__BB0_31;
	add.s32 	%r22, %r66, %r1;
	setp.lt.s32 	%p29, %r22, 0;
	setp.ge.s32 	%p30, %r22, %r29;
	add.s32 	%r48, %r22, %r4;
	mul.wide.s32 	%rd14, %r48, 4;
	add.s64 	%rd5, %rd2, %rd14;
	sub.s32 	%r49, %r30, %r66;
	mul.wide.s32 	%rd15, %r49, 4;
	add.s64 	%rd6, %rd1, %rd15;
	or.pred  	%p31, %p29, %p30;
	@%p31 bra 	$L__BB0_24;
	ld.global.f32 	%f54, [%rd5];
	ld.global.f32 	%f55, [%rd6];
	fma.rn.f32 	%f82, %f54, %f55, %f82;
$L__BB0_24:
	add.s32 	%r50, %r22, 1;
	setp.lt.s32 	%p32, %r50, 0;
	setp.ge.s32 	%p33, %r50, %r29;
	or.pred  	%p34, %p32, %p33;
	@%p34 bra 	$L__BB0_26;
	ld.global.f32 	%f56, [%rd5+4];
	ld.global.f32 	%f57, [%rd6+-4];
	fma.rn.f32 	%f82, %f56, %f57, %f82;
$L__BB0_26:
	add.s32 	%r51, %r22, 2;
	setp.lt.s32 	%p35, %r51, 0;
	setp.ge.s32 	%p36, %r51, %r29;
	or.pred  	%p37, %p35, %p36;
	@%p37 bra 	$L__BB0_28;
	ld.global.f32 	%f58, [%rd5+8];
	ld.global.f32 	%f59, [%rd6+-8];
	fma.rn.f32 	%f82, %f58, %f59, %f82;
$L__BB0_28:
	add.s32 	%r52, %r22, 3;
	setp.lt.s32 	%p38, %r52, 0;
	setp.ge.s32 	%p39, %r52, %r29;
	or.pred  	%p40, %p38, %p39;
	@%p40 bra 	$L__BB0_30;
	ld.global.f32 	%f60, [%rd5+12];
	ld.global.f32 	%f61, [%rd6+-12];
	fma.rn.f32 	%f82, %f60, %f61, %f82;
$L__BB0_30:
	add.s32 	%r66, %r66, 4;
$L__BB0_31:
	and.b32  	%r53, %r30, 1;
	setp.eq.b32 	%p41, %r53, 1;
	not.pred 	%p42, %p41;
	@%p42 bra 	$L__BB0_37;
	add.s32 	%r25, %r66, %r1;
	setp.lt.s32 	%p43, %r25, 0;
	setp.ge.s32 	%p44, %r25, %r29;
	add.s32 	%r54, %r25, %r4;
	mul.wide.s32 	%rd16, %r54, 4;
	add.s64 	%rd7, %rd2, %rd16;
	sub.s32 	%r55, %r30, %r66;
	mul.wide.s32 	%rd17, %r55, 4;
	add.s64 	%rd8, %rd1, %rd17;
	or.pred  	%p45, %p43, %p44;
	@%p45 bra 	$L__BB0_34;
	ld.global.f32 	%f62, [%rd7];
	ld.global.f32 	%f63, [%rd8];
	fma.rn.f32 	%f82, %f62, %f63, %f82;
$L__BB0_34:
	add.s32 	%r56, %r25, 1;
	setp.lt.s32 	%p46, %r56, 0;
	setp.ge.s32 	%p47, %r56, %r29;
	or.pred  	%p48, %p46, %p47;
	@%p48 bra 	$L__BB0_36;
	ld.global.f32 	%f64, [%rd7+4];
	ld.global.f32 	%f65, [%rd8+-4];
	fma.rn.f32 	%f82, %f64, %f65, %f82;
$L__BB0_36:
	add.s32 	%r66, %r66, 2;
$L__BB0_37:
	add.s32 	%r28, %r66, %r1;
	setp.lt.s32 	%p49, %r28, 0;
	setp.ge.s32 	%p50, %r28, %r29;
	or.pred  	%p51, %p49, %p50;
	@%p51 bra 	$L__BB0_39;
	add.s32 	%r57, %r28, %r4;
	mul.wide.s32 	%rd18, %r57, 4;
	add.s64 	%rd19, %rd2, %rd18;
	ld.global.f32 	%f66, [%rd19];
	sub.s32 	%r58, %r30, %r66;
	mul.wide.s32 	%rd20, %r58, 4;
	add.s64 	%rd21, %rd1, %rd20;
	ld.global.f32 	%f67, [%rd21];
	fma.rn.f32 	%f82, %f66, %f67, %f82;
$L__BB0_39:
	cvta.to.global.u64 	%rd22, %rd9;
	mad.lo.s32 	%r59, %r29, %r2, %r1;
	mul.wide.s32 	%rd23, %r59, 4;
	add.s64 	%rd24, %rd22, %rd23;
	st.global.f32 	[%rd24], %f82;
	ret;

}
	// .globl	_Z20convolutionColumnGPUPfS_S_iii
.visible .entry _Z20convolutionColumnGPUPfS_S_iii(
	.param .u64 .ptr .align 1 _Z20convolutionColumnGPUPfS_S_iii_param_0,
	.param .u64 .ptr .align 1 _Z20convolutionColumnGPUPfS_S_iii_param_1,
	.param .u64 .ptr .align 1 _Z20convolutionColumnGPUPfS_S_iii_param_2,
	.param .u32 _Z20convolutionColumnGPUPfS_S_iii_param_3,
	.param .u32 _Z20convolutionColumnGPUPfS_S_iii_param_4,
	.param .u32 _Z20convolutionColumnGPUPfS_S_iii_param_5
)
{
	.reg .pred 	%p<52>;
	.reg .b32 	%r<108>;
	.reg .b32 	%f<87>;
	.reg .b64 	%rd<47>;

	ld.param.u64 	%rd6, [_Z20convolutionColumnGPUPfS_S_iii_param_0];
	ld.param.u64 	%rd7, [_Z20convolutionColumnGPUPfS_S_iii_param_1];
	ld.param.u64 	%rd8, [_Z20convolutionColumnGPUPfS_S_iii_param_2];
	ld.param.u32 	%r54, [_Z20convolutionColumnGPUPfS_S_iii_param_3];
	ld.param.u32 	%r55, [_Z20convolutionColumnGPUPfS_S_iii_param_4];
	ld.param.u32 	%r56, [_Z20convolutionColumnGPUPfS_S_iii_param_5];
	cvta.to.global.u64 	%rd1, %rd8;
	cvta.to.global.u64 	%rd2, %rd7;
	mov.u32 	%r57, %ctaid.x;
	mov.u32 	%r58, %ntid.x;
	mov.u32 	%r59, %tid.x;
	mad.lo.s32 	%r1, %r57, %r58, %r59;
	mov.u32 	%r60, %ctaid.y;
	mov.u32 	%r61, %ntid.y;
	mov.u32 	%r62, %tid.y;
	mad.lo.s32 	%r2, %r60, %r61, %r62;
	setp.lt.s32 	%p1, %r56, 0;
	mov.f32 	%f82, 0f00000000;
	@%p1 bra 	$L__BB1_39;
	neg.s32 	%r106, %r56;
	setp.lt.u32 	%p2, %r56, 4;
	mov.f32 	%f82, 0f00000000;
	@%p2 bra 	$L__BB1_21;
	shl.b32 	%r102, %r56, 1;
	sub.s32 	%r104, 3, %r56;
	and.b32  	%r63, %r102, -8;
	neg.s32 	%r103, %r63;
	sub.s32 	%r101, %r2, %r56;
	mul.lo.s32 	%r64, %r54, %r101;
	add.s32 	%r65, %r64, %r54;
	add.s32 	%r100, %r1, %r65;
	shl.b32 	%r9, %r54, 3;
	add.s32 	%r66, %r101, 2;
	mad.lo.s32 	%r99, %r54, %r66, %r1;
	add.s32 	%r67, %r101, 3;
	mad.lo.s32 	%r98, %r54, %r67, %r1;
	add.s32 	%r68, %r101, 4;
	mad.lo.s32 	%r97, %r54, %r68, %r1;
	add.s32 	%r69, %r101, 5;
	mad.lo.s32 	%r96, %r54, %r69, %r1;
	add.s32 	%r70, %r101, 6;
	mad.lo.s32 	%r95, %r54, %r70, %r1;
	add.s32 	%r71, %r101, 7;
	mad.lo.s32 	%r94, %r54, %r71, %r1;
	add.s32 	%r93, %r1, %r64;
	mov.f32 	%f82, 0f00000000;
$L__BB1_3:
	.pragma "nounroll";
	setp.lt.s32 	%p3, %r101, 0;
	setp.ge.s32 	%p4, %r101, %r55;
	mul.wide.s32 	%rd9, %r102, 4;
	add.s64 	%rd3, %rd1, %rd9;
	or.pred  	%p5, %p3, %p4;
	@%p5 bra 	$L__BB1_5;
	mul.wide.s32 	%rd10, %r93, 4;
	add.s64 	%rd11, %rd2, %rd10;
	ld.global.f32 	%f38, [%rd11];
	ld.global.f32 	%f39, [%rd3];
	fma.rn.f32 	%f82, %f38, %f39, %f82;
$L__BB1_5:
	add.s32 	%r72, %r101, 1;
	setp.lt.s32 	%p6, %r72, 0;
	setp.ge.s32 	%p7, %r72, %r55;
	or.pred  	%p8, %p6, %p7;
	@%p8 bra 	$L__BB1_7;
	mul.wide.s32 	%rd12, %r100, 4;
	add.s64 	%rd13, %rd2, %rd12;
	ld.global.f32 	%f40, [%rd13];
	ld.global.f32 	%f41, [%rd3+-4];
	fma.rn.f32 	%f82, %f40, %f41, %f82;
$L__BB1_7:
	add.s32 	%r73, %r101, 2;
	setp.lt.s32 	%p9, %r73, 0;
	setp.ge.s32 	%p10, %r73, %r55;
	or.pred  	%p11, %p9, %p10;
	@%p11 bra 	$L__BB1_9;
	mul.wide.s32 	%rd14, %r99, 4;
	add.s64 	%rd15, %rd2, %rd14;
	ld.global.f32 	%f42, [%rd15];
	ld.global.f32 	%f43, [%rd3+-8];
	fma.rn.f32 	%f82, %f42, %f43, %f82;
$L__BB1_9:
	add.s32 	%r74, %r101, 3;
	setp.lt.s32 	%p12, %r74, 0;
	setp.ge.s32 	%p13, %r74, %r55;
	or.pred  	%p14, %p12, %p13;
	@%p14 bra 	$L__BB1_11;
	mul.wide.s32 	%rd16, %r98, 4;
	add.s64 	%rd17, %rd2, %rd16;
	ld.global.f32 	%f44, [%rd17];
	ld.global.f32 	%f45, [%rd3+-12];
	fma.rn.f32 	%f82, %f44, %f45, %f82;
$L__BB1_11:
	add.s32 	%r75, %r101, 4;
	setp.lt.s32 	%p15, %r75, 0;
	setp.ge.s32 	%p16, %r75, %r55;
	or.pred  	%p17, %p15, %p16;
	@%p17 bra 	$L__BB1_13;
	mul.wide.s32 	%rd18, %r97, 4;
	add.s64 	%rd19, %rd2, %rd18;
	ld.global.f32 	%f46, [%rd19];
	ld.global.f32 	%f47, [%rd3+-16];
	fma.rn.f32 	%f82, %f46, %f47, %f82;
$L__BB1_13:
	add.s32 	%r76, %r101, 5;
	setp.lt.s32 	%p18, %r76, 0;
	setp.ge.s32 	%p19, %r76, %r55;
	or.pred  	%p20, %p18, %p19;
	@%p20 bra 	$L__BB1_15;
	mul.wide.s32 	%rd20, %r96, 4;
	add.s64 	%rd21, %rd2, %rd20;
	ld.global.f32 	%f48, [%rd21];
	ld.global.f32 	%f49, [%rd3+-20];
	fma.rn.f32 	%f82, %f48, %f49, %f82;
$L__BB1_15:
	add.s32 	%r77, %r101, 6;
	setp.lt.s32 	%p21, %r77, 0;
	setp.ge.s32 	%p22, %r77, %r55;
	or.pred  	%p23, %p21, %p22;
	@%p23 bra 	$L__BB1_17;
	mul.wide.s32 	%rd22, %r95, 4;
	add.s64 	%rd23, %rd2, %rd22;
	ld.global.f32 	%f50, [%rd23];
	ld.global.f32 	%f51, [%rd3+-24];
	fma.rn.f32 	%f82, %f50, %f51, %f82;
$L__BB1_17:
	add.s32 	%r78, %r101, 7;
	setp.lt.s32 	%p24, %r78, 0;
	setp.ge.s32 	%p25, %r78, %r55;
	or.pred  	%p26, %p24, %p25;
	@%p26 bra 	$L__BB1_19;
	mul.wide.s32 	%rd24, %r94, 4;
	add.s64 	%rd25, %rd2, %rd24;
	ld.global.f32 	%f52, [%rd25];
	ld.global.f32 	%f53, [%rd3+-28];
	fma.rn.f32 	%f82, %f52, %f53, %f82;
$L__BB1_19:
	add.s32 	%r104, %r104, 8;
	add.s32 	%r103, %r103, 8;
	add.s32 	%r102, %r102, -8;
	add.s32 	%r101, %r101, 8;
	add.s32 	%r100, %r100, %r9;
	add.s32 	%r99, %r99, %r9;
	add.s32 	%r98, %r98, %r9;
	add.s32 	%r97, %r97, %r9;
	add.s32 	%r96, %r96, %r9;
	add.s32 	%r95, %r95, %r9;
	add.s32 	%r94, %r94, %r9;
	add.s32 	%r93, %r93, %r9;
	setp.ne.s32 	%p27, %r103, 0;
	@%p27 bra 	$L__BB1_3;
	add.s32 	%r106, %r104, -3;
$L__BB1_21:
	shl.b32 	%r79, %r56, 1;
	and.b32  	%r80, %r79, 6;
	setp.lt.u32 	%p28, %r80, 3;
	@%p28 bra 	$L__BB1_31;
	add.s32 	%r43, %r106, %r2;
	setp.lt.s32 	%p29, %r43, 0;
	setp.ge.s32 	%p30, %r43, %r55;
	sub.s32 	%r81, %r56, %r106;
	mul.wide.s32 	%rd26, %r81, 4;
	add.s64 	%rd4, %rd1, %rd26;
	or.pred  	%p31, %p29, %p30;
	@%p31 bra 	$L__BB1_24;
	mad.lo.s32 	%r82, %r43, %r54, %r1;
	mul.wide.s32 	%rd27, %r82, 4;
	add.s64 	%rd28, %rd2, %rd27;
	ld.global.f32 	%f54, [%rd28];
	ld.global.f32 	%f55, [%rd4];
	fma.rn.f32 	%f82, %f54, %f55, %f82;
$L__BB1_24:
	add.s32 	%r44, %r43, 1;
	setp.lt.s32 	%p32, %r44, 0;
	setp.ge.s32 	%p33, %r44, %r55;
	or.pred  	%p34, %p32, %p33;
	@%p34 bra 	$L__BB1_26;
	mad.lo.s32 	%r83, %r44, %r54, %r1;
	mul.wide.s32 	%rd29, %r83, 4;
	add.s64 	%rd30, %rd2, %rd29;
	ld.global.f32 	%f56, [%rd30];
	ld.global.f32 	%f57, [%rd4+-4];
	fma.rn.f32 	%f82, %f56, %f57, %f82;
$L__BB1_26:
	add.s32 	%r45, %r43, 2;
	setp.lt.s32 	%p35, %r45, 0;
	setp.ge.s32 	%p36, %r45, %r55;
	or.pred  	%p37, %p35, %p36;
	@%p37 bra 	$L__BB1_28;
	mad.lo.s32 	%r84, %r45, %r54, %r1;
	mul.wide.s32 	%rd31, %r84, 4;
	add.s64 	%rd32, %rd2, %rd31;
	ld.global.f32 	%f58, [%rd32];
	ld.global.f32 	%f59, [%rd4+-8];
	fma.rn.f32 	%f82, %f58, %f59, %f82;
$L__BB1_28:
	add.s32 	%r46, %r43, 3;
	setp.lt.s32 	%p38, %r46, 0;
	setp.ge.s32 	%p39, %r46, %r55;
	or.pred  	%p40, %p38, %p39;
	@%p40 bra 	$L__BB1_30;
	mad.lo.s32 	%r85, %r46, %r54, %r1;
	mul.wide.s32 	%rd33, %r85, 4;
	add.s64 	%rd34, %rd2, %rd33;
	ld.global.f32 	%f60, [%rd34];
	ld.global.f32 	%f61, [%rd4+-12];
	fma.rn.f32 	%f82, %f60, %f61, %f82;
$L__BB1_30:
	add.s32 	%r106, %r106, 4;
$L__BB1_31:
	and.b32  	%r86, %r56, 1;
	setp.eq.b32 	%p41, %r86, 1;
	not.pred 	%p42, %p41;
	@%p42 bra 	$L__BB1_37;
	add.s32 	%r49, %r106, %r2;
	setp.lt.s32 	%p43, %r49, 0;
	setp.ge.s32 	%p44, %r49, %r55;
	sub.s32 	%r87, %r56, %r106;
	mul.wide.s32 	%rd35, %r87, 4;
	add.s64 	%rd5, %rd1, %rd35;
	or.pred  	%p45, %p43, %p44;
	@%p45 bra 	$L__BB1_34;
	mad.lo.s32 	%r88, %r49, %r54, %r1;
	mul.wide.s32 	%rd36, %r88, 4;
	add.s64 	%rd37, %rd2, %rd36;
	ld.global.f32 	%f62, [%rd37];
	ld.global.f32 	%f63, [%rd5];
	fma.rn.f32 	%f82, %f62, %f63, %f82;
$L__BB1_34:
	add.s32 	%r50, %r49, 1;
	setp.lt.s32 	%p46, %r50, 0;
	setp.ge.s32 	%p47, %r50, %r55;
	or.pred  	%p48, %p46, %p47;
	@%p48 bra 	$L__BB1_36;
	mad.lo.s32 	%r89, %r50, %r54, %r1;
	mul.wide.s32 	%rd38, %r89, 4;
	add.s64 	%rd39, %rd2, %rd38;
	ld.global.f32 	%f64, [%rd39];
	ld.global.f32 	%f65, [%rd5+-4];
	fma.rn.f32 	%f82, %f64, %f65, %f82;
$L__BB1_36:
	add.s32 	%r106, %r106, 2;
$L__BB1_37:
	add.s32 	%r53, %r106, %r2;
	setp.lt.s32 	%p49, %r53, 0;
	setp.ge.s32 	%p50, %r53, %r55;
	or.pred  	%p51, %p49, %p50;
	@%p51 bra 	$L__BB1_39;
	mad.lo.s32 	%r90, %r53, %r54, %r1;
	mul.wide.s32 	%rd40, %r90, 4;
	add.s64 	%rd41, %rd2, %rd40;
	ld.global.f32 	%f66, [%rd41];
	sub.s32 	%r91, %r56, %r106;
	mul.wide.s32 	%rd42, %r91, 4;
	add.s64 	%rd43, %rd1, %rd42;
	ld.global.f32 	%f67, [%rd43];
	fma.rn.f32 	%f82, %f66, %f67, %f82;
$L__BB1_39:
	cvta.to.global.u64 	%rd44, %rd6;
	mad.lo.s32 	%r92, %r54, %r2, %r1;
	mul.wide.s32 	%rd45, %r92, 4;
	add.s64 	%rd46, %rd44, %rd45;
	st.global.f32 	[%rd46], %f82;
	ret;

}


// ===== COMPILED SASS (sm_100) =====

	.target	sm_100

	.elftype	@"ET_EXEC"


//--------------------- .note.nv.tkinfo           --------------------------
	.section	.note.nv.tkinfo,"",@"SHT_NOTE"
	.sectionflags	@"SHF_NOTE_NV_TKINFO"
	.tkinfo
        /*0018*/ 	.word	0x00000002
        /*0030*/ 	.string	""
        /*0030*/ 	.string	"ptxas"
        /*0030*/ 	.string	"Cuda compilation tools, release 13.0, V13.0.88"
        /*0030*/ 	.string	"Build cuda_13.0.r13.0/compiler.36424714_0"
        /*0030*/ 	.string	"-arch sm_100 -m 64 "



//--------------------- .note.nv.cuinfo           --------------------------
	.section	.note.nv.cuinfo,"",@"SHT_NOTE"
	.sectionflags	@"SHF_NOTE_NV_CUINFO"
        /*0018*/ 	.short	0x0002
        /*001a*/ 	.short	0x0064
        /*001c*/ 	.short	0x0082
	.zero		2


//--------------------- .nv.info                  --------------------------
	.section	.nv.info,"",@"SHT_CUDA_INFO"
	.align	4


	//----- nvinfo : EIATTR_REGCOUNT
	.align		4
        /*0000*/ 	.byte	0x04, 0x2f
        /*0002*/ 	.short	(.L_1 - .L_0)
	.align		4
.L_0:
        /*0004*/ 	.word	index@(_Z17convolutionRowGPUPfS_S_iii)
        /*0008*/ 	.word	0x0000001b


	//----- nvinfo : EIATTR_FRAME_SIZE
	.align		4
.L_1:
        /*000c*/ 	.byte	0x04, 0x11
        /*000e*/ 	.short	(.L_3 - .L_2)
	.align		4
.L_2:
        /*0010*/ 	.word	index@(_Z17convolutionRowGPUPfS_S_iii)
        /*0014*/ 	.word	0x00000000


	//----- nvinfo : EIATTR_REGCOUNT
	.align		4
.L_3:
        /*0018*/ 	.byte	0x04, 0x2f
        /*001a*/ 	.short	(.L_5 - .L_4)
	.align		4
.L_4:
        /*001c*/ 	.word	index@(_Z20convolutionColumnGPUPfS_S_iii)
        /*0020*/ 	.word	0x00000020


	//----- nvinfo : EIATTR_FRAME_SIZE
	.align		4
.L_5:
        /*0024*/ 	.byte	0x04, 0x11
        /*0026*/ 	.short	(.L_7 - .L_6)
	.align		4
.L_6:
        /*0028*/ 	.word	index@(_Z20convolutionColumnGPUPfS_S_iii)
        /*002c*/ 	.word	0x00000000


	//----- nvinfo : EIATTR_MIN_STACK_SIZE
	.align		4
.L_7:
        /*0030*/ 	.byte	0x04, 0x12
        /*0032*/ 	.short	(.L_9 - .L_8)
	.align		4
.L_8:
        /*0034*/ 	.word	index@(_Z20convolutionColumnGPUPfS_S_iii)
        /*0038*/ 	.word	0x00000000


	//----- nvinfo : EIATTR_MIN_STACK_SIZE
	.align		4
.L_9:
        /*003c*/ 	.byte	0x04, 0x12
        /*003e*/ 	.short	(.L_11 - .L_10)
	.align		4
.L_10:
        /*0040*/ 	.word	index@(_Z17convolutionRowGPUPfS_S_iii)
        /*0044*/ 	.word	0x00000000
.L_11:


//--------------------- .nv.compat                --------------------------
	.section	.nv.compat,"",@"SHT_CUDA_COMPAT_INFO"
	.align	4
        /*0000*/ 	.byte	0x02, 0x09, 0x00, 0x00, 0x02, 0x02, 0x01, 0x00, 0x02, 0x05, 0x05, 0x00, 0x03, 0x07, 0x01, 0x01
        /*0010*/ 	.byte	0x02, 0x03, 0x00, 0x00, 0x02, 0x06, 0x01, 0x00, 0x04, 0x0b, 0x08, 0x00, 0x09, 0x00, 0x00, 0x00
        /*0020*/ 	.byte	0x00, 0x00, 0x00, 0x00


//--------------------- .nv.info._Z20convolutionColumnGPUPfS_S_iii --------------------------
	.section	.nv.info._Z20convolutionColumnGPUPfS_S_iii,"",@"SHT_CUDA_INFO"
	.sectionflags	@""
	.align	4


	//----- nvinfo : EIATTR_CUDA_API_VERSION
	.align		4
        /*0000*/ 	.byte	0x04, 0x37
        /*0002*/ 	.short	(.L_13 - .L_12)
.L_12:
        /*0004*/ 	.word	0x00000082


	//----- nvinfo : EIATTR_KPARAM_INFO
	.align		4
.L_13:
        /*0008*/ 	.byte	0x04, 0x17
        /*000a*/ 	.short	(.L_15 - .L_14)
.L_14:
        /*000c*/ 	.word	0x00000000
        /*0010*/ 	.short	0x0005
        /*0012*/ 	.short	0x0020
        /*0014*/ 	.byte	0x00, 0xf0, 0x11, 0x00


	//----- nvinfo : EIATTR_KPARAM_INFO
	.align		4
.L_15:
        /*0018*/ 	.byte	0x04, 0x17
        /*001a*/ 	.short	(.L_17 - .L_16)
.L_16:
        /*001c*/ 	.word	0x00000000
        /*0020*/ 	.short	0x0004
        /*0022*/ 	.short	0x001c
        /*0024*/ 	.byte	0x00, 0xf0, 0x11, 0x00


	//----- nvinfo : EIATTR_KPARAM_INFO
	.align		4
.L_17:
        /*0028*/ 	.byte	0x04, 0x17
        /*002a*/ 	.short	(.L_19 - .L_18)
.L_18:
        /*002c*/ 	.word	0x00000000
        /*0030*/ 	.short	0x0003
        /*0032*/ 	.short	0x0018
        /*0034*/ 	.byte	0x00, 0xf0, 0x11, 0x00


	//----- nvinfo : EIATTR_KPARAM_INFO
	.align		4
.L_19:
        /*0038*/ 	.byte	0x04, 0x17
        /*003a*/ 	.short	(.L_21 - .L_20)
.L_20:
        /*003c*/ 	.word	0x00000000
        /*0040*/ 	.short	0x0002
        /*0042*/ 	.short	0x0010
        /*0044*/ 	.byte	0x00, 0xf5, 0x21, 0x00


	//----- nvinfo : EIATTR_KPARAM_INFO
	.align		4
.L_21:
        /*0048*/ 	.byte	0x04, 0x17
        /*004a*/ 	.short	(.L_23 - .L_22)
.L_22:
        /*004c*/ 	.word	0x00000000
        /*0050*/ 	.short	0x0001
        /*0052*/ 	.short	0x0008
        /*0054*/ 	.byte	0x00, 0xf5, 0x21, 0x00


	//----- nvinfo : EIATTR_KPARAM_INFO
	.align		4
.L_23:
        /*0058*/ 	.byte	0x04, 0x17
        /*005a*/ 	.short	(.L_25 - .L_24)
.L_24:
        /*005c*/ 	.word	0x00000000
        /*0060*/ 	.short	0x0000
        /*0062*/ 	.short	0x0000
        /*0064*/ 	.byte	0x00, 0xf5, 0x21, 0x00


	//----- nvinfo : EIATTR_SPARSE_MMA_MASK
	.align		4
.L_25:
        /*0068*/ 	.byte	0x03, 0x50
        /*006a*/ 	.short	0x0000


	//----- nvinfo : EIATTR_MAXREG_COUNT
	.align		4
        /*006c*/ 	.byte	0x03, 0x1b
        /*006e*/ 	.short	0x00ff


	//----- nvinfo : EIATTR_MERCURY_ISA_VERSION
	.align		4
        /*0070*/ 	.byte	0x03, 0x5f
        /*0072*/ 	.short	0x0101


	//----- nvinfo : EIATTR_VRC_CTA_INIT_COUNT
	.align		4
        /*0074*/ 	.byte	0x02, 0x4a
	.zero		1
	.zero		1


	//----- nvinfo : EIATTR_EXIT_INSTR_OFFSETS
	.align		4
        /*0078*/ 	.byte	0x04, 0x1c
        /*007a*/ 	.short	(.L_27 - .L_26)


	//   ....[0]....
.L_26:
        /*007c*/ 	.word	0x00000df0


	//----- nvinfo : EIATTR_CRS_STACK_SIZE
	.align		4
.L_27:
        /*0080*/ 	.byte	0x04, 0x1e
        /*0082*/ 	.short	(.L_29 - .L_28)
.L_28:
        /*0084*/ 	.word	0x00000000


	//----- nvinfo : EIATTR_CBANK_PARAM_SIZE
	.align		4
.L_29:
        /*0088*/ 	.byte	0x03, 0x19
        /*008a*/ 	.short	0x0024


	//----- nvinfo : EIATTR_PARAM_CBANK
	.align		4
        /*008c*/ 	.byte	0x04, 0x0a
        /*008e*/ 	.short	(.L_31 - .L_30)
	.align		4
.L_30:
        /*0090*/ 	.word	index@(.nv.constant0._Z20convolutionColumnGPUPfS_S_iii)
        /*0094*/ 	.short	0x0380
        /*0096*/ 	.short	0x0024


	//----- nvinfo : EIATTR_SW_WAR
	.align		4
.L_31:
        /*0098*/ 	.byte	0x04, 0x36
        /*009a*/ 	.short	(.L_33 - .L_32)
.L_32:
        /*009c*/ 	.word	0x00000008
.L_33:


//--------------------- .nv.info._Z17convolutionRowGPUPfS_S_iii --------------------------
	.section	.nv.info._Z17convolutionRowGPUPfS_S_iii,"",@"SHT_CUDA_INFO"
	.sectionflags	@""
	.align	4


	//----- nvinfo : EIATTR_CUDA_API_VERSION
	.align		4
        /*0000*/ 	.byte	0x04, 0x37
        /*0002*/ 	.short	(.L_35 - .L_34)
.L_34:
        /*0004*/ 	.word	0x00000082


	//----- nvinfo : EIATTR_KPARAM_INFO
	.align		4
.L_35:
        /*0008*/ 	.byte	0x04, 0x17
        /*000a*/ 	.short	(.L_37 - .L_36)
.L_36:
        /*000c*/ 	.word	0x00000000
        /*0010*/ 	.short	0x0005
        /*0012*/ 	.short	0x0020
        /*0014*/ 	.byte	0x00, 0xf0, 0x11, 0x00


	//----- nvinfo : EIATTR_KPARAM_INFO
	.align		4
.L_37:
        /*0018*/ 	.byte	0x04, 0x17
        /*001a*/ 	.short	(.L_39 - .L_38)
.L_38:
        /*001c*/ 	.word	0x00000000
        /*0020*/ 	.short	0x0004
        /*0022*/ 	.short	0x001c
        /*0024*/ 	.byte	0x00, 0xf0, 0x11, 0x00


	//----- nvinfo : EIATTR_KPARAM_INFO
	.align		4
.L_39:
        /*0028*/ 	.byte	0x04, 0x17
        /*002a*/ 	.short	(.L_41 - .L_40)
.L_40:
        /*002c*/ 	.word	0x00000000
        /*0030*/ 	.short	0x0003
        /*0032*/ 	.short	0x0018
        /*0034*/ 	.byte	0x00, 0xf0, 0x11, 0x00


	//----- nvinfo : EIATTR_KPARAM_INFO
	.align		4
.L_41:
        /*0038*/ 	.byte	0x04, 0x17
        /*003a*/ 	.short	(.L_43 - .L_42)
.L_42:
        /*003c*/ 	.word	0x00000000
        /*0040*/ 	.short	0x0002
        /*0042*/ 	.short	0x0010
        /*0044*/ 	.byte	0x00, 0xf5, 0x21, 0x00


	//----- nvinfo : EIATTR_KPARAM_INFO
	.align		4
.L_43:
        /*0048*/ 	.byte	0x04, 0x17
        /*004a*/ 	.short	(.L_45 - .L_44)
.L_44:
        /*004c*/ 	.word	0x00000000
        /*0050*/ 	.short	0x0001
        /*0052*/ 	.short	0x0008
        /*0054*/ 	.byte	0x00, 0xf5, 0x21, 0x00


	//----- nvinfo : EIATTR_KPARAM_INFO
	.align		4
.L_45:
        /*0058*/ 	.byte	0x04, 0x17
        /*005a*/ 	.short	(.L_47 - .L_46)
.L_46:
        /*005c*/ 	.word	0x00000000
        /*0060*/ 	.short	0x0000
        /*0062*/ 	.short	0x0000
        /*0064*/ 	.byte	0x00, 0xf5, 0x21, 0x00


	//----- nvinfo : EIATTR_SPARSE_MMA_MASK
	.align		4
.L_47:
        /*0068*/ 	.byte	0x03, 0x50
        /*006a*/ 	.short	0x0000


	//----- nvinfo : EIATTR_MAXREG_COUNT
	.align		4
        /*006c*/ 	.byte	0x03, 0x1b
        /*006e*/ 	.short	0x00ff


	//----- nvinfo : EIATTR_MERCURY_ISA_VERSION
	.align		4
        /*0070*/ 	.byte	0x03, 0x5f
        /*0072*/ 	.short	0x0101


	//----- nvinfo : EIATTR_VRC_CTA_INIT_COUNT
	.align		4
        /*0074*/ 	.byte	0x02, 0x4a
	.zero		1
	.zero		1


	//----- nvinfo : EIATTR_EXIT_INSTR_OFFSETS
	.align		4
        /*0078*/ 	.byte	0x04, 0x1c
        /*007a*/ 	.short	(.L_49 - .L_48)


	//   ....[0]....
.L_48:
        /*007c*/ 	.word	0x00000a90


	//----- nvinfo : EIATTR_CRS_STACK_SIZE
	.align		4
.L_49:
        /*0080*/ 	.byte	0x04, 0x1e
        /*0082*/ 	.short	(.L_51 - .L_50)
.L_50:
        /*0084*/ 	.word	0x00000000


	//----- nvinfo : EIATTR_CBANK_PARAM_SIZE
	.align		4
.L_51:
        /*0088*/ 	.byte	0x03, 0x19
        /*008a*/ 	.short	0x0024


	//----- nvinfo : EIATTR_PARAM_CBANK
	.align		4
        /*008c*/ 	.byte	0x04, 0x0a
        /*008e*/ 	.short	(.L_53 - .L_52)
	.align		4
.L_52:
        /*0090*/ 	.word	index@(.nv.constant0._Z17convolutionRowGPUPfS_S_iii)
        /*0094*/ 	.short	0x0380
        /*0096*/ 	.short	0x0024


	//----- nvinfo : EIATTR_SW_WAR
	.align		4
.L_53:
        /*0098*/ 	.byte	0x04, 0x36
        /*009a*/ 	.short	(.L_55 - .L_54)
.L_54:
        /*009c*/ 	.word	0x00000008
.L_55:


//--------------------- .nv.callgraph             --------------------------
	.section	.nv.callgraph,"",@"SHT_CUDA_CALLGRAPH"
	.align	4
	.sectionentsize	8
	.align		4
        /*0000*/ 	.word	0x00000000
	.align		4
        /*0004*/ 	.word	0xffffffff
	.align		4
        /*0008*/ 	.word	0x00000000
	.align		4
        /*000c*/ 	.word	0xfffffffe
	.align		4
        /*0010*/ 	.word	0x00000000
	.align		4
        /*0014*/ 	.word	0xfffffffd
	.align		4
        /*0018*/ 	.word	0x00000000
	.align		4
        /*001c*/ 	.word	0xfffffffc


//--------------------- .text._Z20convolutionColumnGPUPfS_S_iii --------------------------
	.section	.text._Z20convolutionColumnGPUPfS_S_iii,"ax",@progbits
	.align	128
        .global         _Z20convolutionColumnGPUPfS_S_iii
        .type           _Z20convolutionColumnGPUPfS_S_iii,@function
        .size           _Z20convolutionColumnGPUPfS_S_iii,(.L_x_14 - _Z20convolutionColumnGPUPfS_S_iii)
        .other          _Z20convolutionColumnGPUPfS_S_iii,@"STO_CUDA_ENTRY STV_DEFAULT"
_Z20convolutionColumnGPUPfS_S_iii:
.text._Z20convolutionColumnGPUPfS_S_iii:
[----:B------:R-:W-:Y:S01]  /*0000*/  LDC R1, c[0x0][0x37c] ;  /* 0x0000df00ff017b82 */ /* 0x000fe20000000800 */
[----:B------:R-:W0:Y:S01]  /*0010*/  S2R R3, SR_TID.X ;  /* 0x0000000000037919 */ /* 0x000e220000002100 */
[----:B------:R-:W1:Y:S06]  /*0020*/  LDCU UR7, c[0x0][0x3a0] ;  /* 0x00007400ff0777ac */ /* 0x000e6c0008000800 */
[----:B------:R-:W0:Y:S01]  /*0030*/  S2UR UR4, SR_CTAID.X ;  /* 0x00000000000479c3 */ /* 0x000e220000002500 */
[----:B------:R-:W2:Y:S01]  /*0040*/  S2R R5, SR_TID.Y ;  /* 0x0000000000057919 */ /* 0x000ea20000002200 */
[----:B------:R-:W3:Y:S06]  /*0050*/  LDCU.64 UR8, c[0x0][0x358] ;  /* 0x00006b00ff0877ac */ /* 0x000eec0008000a00 */
[----:B------:R-:W0:Y:S08]  /*0060*/  LDC R0, c[0x0][0x360] ;  /* 0x0000d800ff007b82 */ /* 0x000e300000000800 */
[----:B------:R-:W2:Y:S01]  /*0070*/  S2UR UR5, SR_CTAID.Y ;  /* 0x00000000000579c3 */ /* 0x000ea20000002600 */
[----:B-1----:R-:W-:-:S07]  /*0080*/  UISETP.GE.AND UP0, UPT, UR7, URZ, UPT ;  /* 0x000000ff0700728c */ /* 0x002fce000bf06270 */
[----:B------:R-:W2:Y:S01]  /*0090*/  LDC R2, c[0x0][0x364] ;  /* 0x0000d900ff027b82 */ /* 0x000ea20000000800 */
[----:B0-----:R-:W-:Y:S02]  /*00a0*/  IMAD R0, R0, UR4, R3 ;  /* 0x0000000400007c24 */ /* 0x001fe4000f8e0203 */
[----:B--2---:R-:W-:Y:S02]  /*00b0*/  IMAD R3, R2, UR5, R5 ;  /* 0x0000000502037c24 */ /* 0x004fe4000f8e0205 */
[----:B------:R-:W-:Y:S01]  /*00c0*/  HFMA2 R2, -RZ, RZ, 0, 0 ;  /* 0x00000000ff027431 */ /* 0x000fe200000001ff */
[----:B---3--:R-:W-:Y:S06]  /*00d0*/  BRA.U !UP0, `(.L_x_0) ;  /* 0x0000000d08307547 */ /* 0x008fec000b800000 */
[----:B------:R-:W-:Y:S01]  /*00e0*/  UISETP.GE.U32.AND UP0, UPT, UR7, 0x4, UPT ;  /* 0x000000040700788c */ /* 0x000fe2000bf06070 */
[----:B------:R-:W-:Y:S01]  /*00f0*/  MOV R2, RZ ;  /* 0x000000ff00027202 */ /* 0x000fe20000000f00 */
[----:B------:R-:W-:-:S07]  /*0100*/  UIADD3 UR4, UPT, UPT, -UR7, URZ, URZ ;  /* 0x000000ff07047290 */ /* 0x000fce000fffe1ff */
[----:B------:R-:W-:Y:S05]  /*0110*/  BRA.U !UP0, `(.L_x_1) ;  /* 0x0000000508a47547 */ /* 0x000fea000b800000 */
[----:B------:R-:W0:Y:S01]  /*0120*/  LDC R4, c[0x0][0x398] ;  /* 0x0000e600ff047b82 */ /* 0x000e220000000800 */
[----:B------:R-:W-:Y:S01]  /*0130*/  IADD3 R7, PT, PT, R3, -UR7, RZ ;  /* 0x8000000703077c10 */ /* 0x000fe2000fffe0ff */
[----:B------:R-:W-:Y:S01]  /*0140*/  USHF.L.U32 UR6, UR7, 0x1, URZ ;  /* 0x0000000107067899 */ /* 0x000fe200080006ff */
[----:B------:R-:W-:Y:S01]  /*0150*/  IMAD.MOV.U32 R2, RZ, RZ, RZ ;  /* 0x000000ffff027224 */ /* 0x000fe200078e00ff */
[----:B------:R-:W-:Y:S01]  /*0160*/  UIADD3 UR5, UPT, UPT, -UR7, 0x3, URZ ;  /* 0x0000000307057890 */ /* 0x000fe2000fffe1ff */
[C---:B------:R-:W-:Y:S01]  /*0170*/  IADD3 R9, PT, PT, R7.reuse, 0x2, RZ ;  /* 0x0000000207097810 */ /* 0x040fe20007ffe0ff */
[C---:B------:R-:W-:Y:S01]  /*0180*/  VIADD R17, R7.reuse, 0x4 ;  /* 0x0000000407117836 */ /* 0x040fe20000000000 */
[C---:B------:R-:W-:Y:S01]  /*0190*/  IADD3 R15, PT, PT, R7.reuse, 0x3, RZ ;  /* 0x00000003070f7810 */ /* 0x040fe20007ffe0ff */
[----:B------:R-:W1:Y:S01]  /*01a0*/  LDC R5, c[0x0][0x398] ;  /* 0x0000e600ff057b82 */ /* 0x000e620000000800 */
[C---:B------:R-:W-:Y:S01]  /*01b0*/  IADD3 R19, PT, PT, R7.reuse, 0x5, RZ ;  /* 0x0000000507137810 */ /* 0x040fe20007ffe0ff */
[C---:B------:R-:W-:Y:S01]  /*01c0*/  VIADD R25, R7.reuse, 0x7 ;  /* 0x0000000707197836 */ /* 0x040fe20000000000 */
[----:B------:R-:W-:Y:S01]  /*01d0*/  IADD3 R21, PT, PT, R7, 0x6, RZ ;  /* 0x0000000607157810 */ /* 0x000fe20007ffe0ff */
[----:B------:R-:W-:-:S02]  /*01e0*/  ULOP3.LUT UR4, UR6, 0xfffffff8, URZ, 0xc0, !UPT ;  /* 0xfffffff806047892 */ /* 0x000fc4000f8ec0ff */
[----:B------:R-:W-:Y:S01]  /*01f0*/  MOV R23, UR6 ;  /* 0x0000000600177c02 */ /* 0x000fe20008000f00 */
[----:B------:R-:W2:Y:S01]  /*0200*/  LDCU UR10, c[0x0][0x39c] ;  /* 0x00007380ff0a77ac */ /* 0x000ea20008000800 */
[----:B------:R-:W3:Y:S01]  /*0210*/  LDC.64 R12, c[0x0][0x390] ;  /* 0x0000e400ff0c7b82 */ /* 0x000ee20000000a00 */
[----:B------:R-:W-:Y:S01]  /*0220*/  UIADD3 UR4, UPT, UPT, -UR4, URZ, URZ ;  /* 0x000000ff04047290 */ /* 0x000fe2000fffe1ff */
[-C--:B0-----:R-:W-:Y:S02]  /*0230*/  IMAD R11, R7, R4.reuse, R4 ;  /* 0x00000004070b7224 */ /* 0x081fe400078e0204 */
[-CC-:B------:R-:W-:Y:S02]  /*0240*/  IMAD R9, R9, R4.reuse, R0.reuse ;  /* 0x0000000409097224 */ /* 0x180fe400078e0200 */
[-CC-:B------:R-:W-:Y:S01]  /*0250*/  IMAD R6, R15, R4.reuse, R0.reuse ;  /* 0x000000040f067224 */ /* 0x180fe200078e0200 */
[----:B------:R-:W-:Y:S01]  /*0260*/  IADD3 R11, PT, PT, R0, R11, RZ ;  /* 0x0000000b000b7210 */ /* 0x000fe20007ffe0ff */
[----:B------:R-:W-:-:S02]  /*0270*/  IMAD R8, R17, R4, R0 ;  /* 0x0000000411087224 */ /* 0x000fc400078e0200 */
[-CC-:B------:R-:W-:Y:S02]  /*0280*/  IMAD R10, R19, R4.reuse, R0.reuse ;  /* 0x00000004130a7224 */ /* 0x180fe400078e0200 */
[-CC-:B------:R-:W-:Y:S02]  /*0290*/  IMAD R22, R21, R4.reuse, R0.reuse ;  /* 0x0000000415167224 */ /* 0x180fe400078e0200 */
[-CC-:B------:R-:W-:Y:S02]  /*02a0*/  IMAD R24, R25, R4.reuse, R0.reuse ;  /* 0x0000000419187224 */ /* 0x180fe400078e0200 */
[----:B-12---:R-:W-:-:S07]  /*02b0*/  IMAD R4, R7, R4, R0 ;  /* 0x0000000407047224 */ /* 0x006fce00078e0200 */
.L_x_2:
[C---:B------:R-:W-:Y:S01]  /*02c0*/  ISETP.GE.AND P3, PT, R7.reuse, UR10, PT ;  /* 0x0000000a07007c0c */ /* 0x040fe2000bf66270 */
[C---:B------:R-:W-:Y:S01]  /*02d0*/  VIADD R14, R7.reuse, 0x1 ;  /* 0x00000001070e7836 */ /* 0x040fe20000000000 */
[C---:B------:R-:W-:Y:S02]  /*02e0*/  IADD3 R15, PT, PT, R7.reuse, 0x2, RZ ;  /* 0x00000002070f7810 */ /* 0x040fe40007ffe0ff */
[----:B------:R-:W-:Y:S02]  /*02f0*/  ISETP.LT.OR P3, PT, R7, RZ, P3 ;  /* 0x000000ff0700720c */ /* 0x000fe40001f61670 */
[C---:B------:R-:W-:Y:S02]  /*0300*/  ISETP.GE.AND P2, PT, R14.reuse, UR10, PT ;  /* 0x0000000a0e007c0c */ /* 0x040fe4000bf46270 */
[----:B------:R-:W-:Y:S02]  /*0310*/  ISETP.GE.AND P1, PT, R15, UR10, PT ;  /* 0x0000000a0f007c0c */ /* 0x000fe4000bf26270 */
[----:B------:R-:W-:-:S02]  /*0320*/  ISETP.LT.OR P2, PT, R14, RZ, P2 ;  /* 0x000000ff0e00720c */ /* 0x000fc40001741670 */
[----:B------:R-:W-:Y:S02]  /*0330*/  ISETP.LT.OR P1, PT, R15, RZ, P1 ;  /* 0x000000ff0f00720c */ /* 0x000fe40000f21670 */
[----:B------:R-:W-:-:S03]  /*0340*/  IADD3 R14, PT, PT, R7, 0x3, RZ ;  /* 0x00000003070e7810 */ /* 0x000fc60007ffe0ff */
[----:B------:R-:W0:Y:S01]  /*0350*/  @!P3 LDC.64 R26, c[0x0][0x388] ;  /* 0x0000e200ff1abb82 */ /* 0x000e220000000a00 */
[----:B------:R-:W-:-:S04]  /*0360*/  ISETP.GE.AND P0, PT, R14, UR10, PT ;  /* 0x0000000a0e007c0c */ /* 0x000fc8000bf06270 */
[----:B------:R-:W-:Y:S01]  /*0370*/  ISETP.LT.OR P0, PT, R14, RZ, P0 ;  /* 0x000000ff0e00720c */ /* 0x000fe20000701670 */
[----:B---3--:R-:W-:Y:S02]  /*0380*/  IMAD.WIDE R14, R23, 0x4, R12 ;  /* 0x00000004170e7825 */ /* 0x008fe400078e020c */
[----:B------:R-:W1:Y:S03]  /*0390*/  @!P2 LDC.64 R20, c[0x0][0x388] ;  /* 0x0000e200ff14ab82 */ /* 0x000e660000000a00 */
[----:B------:R-:W2:Y:S04]  /*03a0*/  @!P3 LDG.E R25, desc[UR8][R14.64] ;  /* 0x000000080e19b981 */ /* 0x000ea8000c1e1900 */
[----:B------:R-:W3:Y:S01]  /*03b0*/  @!P1 LDG.E R29, desc[UR8][R14.64+-0x8] ;  /* 0xfffff8080e1d9981 */ /* 0x000ee2000c1e1900 */
[----:B------:R-:W4:Y:S01]  /*03c0*/  @!P1 LDC.64 R18, c[0x0][0x388] ;  /* 0x0000e200ff129b82 */ /* 0x000f220000000a00 */
[----:B0-----:R-:W-:-:S07]  /*03d0*/  @!P3 IMAD.WIDE R26, R4, 0x4, R26 ;  /* 0x00000004041ab825 */ /* 0x001fce00078e021a */
[----:B------:R-:W0:Y:S01]  /*03e0*/  @!P0 LDC.64 R16, c[0x0][0x388] ;  /* 0x0000e200ff108b82 */ /* 0x000e220000000a00 */
[----:B------:R-:W2:Y:S01]  /*03f0*/  @!P3 LDG.E R27, desc[UR8][R26.64] ;  /* 0x000000081a1bb981 */ /* 0x000ea2000c1e1900 */
[----:B-1----:R-:W-:-:S06]  /*0400*/  @!P2 IMAD.WIDE R20, R11, 0x4, R20 ;  /* 0x000000040b14a825 */ /* 0x002fcc00078e0214 */
[----:B------:R1:W5:Y:S01]  /*0410*/  @!P2 LDG.E R21, desc[UR8][R20.64] ;  /* 0x000000081415a981 */ /* 0x000362000c1e1900 */
[----:B----4-:R-:W-:-:S03]  /*0420*/  @!P1 IMAD.WIDE R18, R9, 0x4, R18 ;  /* 0x0000000409129825 */ /* 0x010fc600078e0212 */
[----:B------:R-:W5:Y:S04]  /*0430*/  @!P2 LDG.E R26, desc[UR8][R14.64+-0x4] ;  /* 0xfffffc080e1aa981 */ /* 0x000f68000c1e1900 */
[----:B------:R-:W3:Y:S01]  /*0440*/  @!P1 LDG.E R19, desc[UR8][R18.64] ;  /* 0x0000000812139981 */ /* 0x000ee2000c1e1900 */
[----:B0-----:R-:W-:-:S05]  /*0450*/  @!P0 IMAD.WIDE R16, R6, 0x4, R16 ;  /* 0x0000000406108825 */ /* 0x001fca00078e0210 */
[----:B------:R0:W4:Y:S04]  /*0460*/  @!P0 LDG.E R28, desc[UR8][R16.64] ;  /* 0x00000008101c8981 */ /* 0x000128000c1e1900 */
[----:B------:R-:W4:Y:S01]  /*0470*/  @!P0 LDG.E R18, desc[UR8][R14.64+-0xc] ;  /* 0xfffff4080e128981 */ /* 0x000f22000c1e1900 */
[----:B-1----:R-:W-:-:S04]  /*0480*/  IADD3 R20, PT, PT, R7, 0x6, RZ ;  /* 0x0000000607147810 */ /* 0x002fc80007ffe0ff */
[----:B------:R-:W-:-:S04]  /*0490*/  ISETP.GE.AND P5, PT, R20, UR10, PT ;  /* 0x0000000a14007c0c */ /* 0x000fc8000bfa6270 */
[----:B------:R-:W-:Y:S01]  /*04a0*/  ISETP.LT.OR P5, PT, R20, RZ, P5 ;  /* 0x000000ff1400720c */ /* 0x000fe20002fa1670 */
[----:B--2---:R-:W-:Y:S01]  /*04b0*/  @!P3 FFMA R2, R27, R25, R2 ;  /* 0x000000191b02b223 */ /* 0x004fe20000000002 */
[C---:B------:R-:W-:Y:S01]  /*04c0*/  IADD3 R25, PT, PT, R7.reuse, 0x4, RZ ;  /* 0x0000000407197810 */ /* 0x040fe20007ffe0ff */
[----:B------:R-:W-:-:S03]  /*04d0*/  VIADD R27, R7, 0x5 ;  /* 0x00000005071b7836 */ /* 0x000fc60000000000 */
[----:B------:R-:W-:Y:S02]  /*04e0*/  ISETP.GE.AND P3, PT, R25, UR10, PT ;  /* 0x0000000a19007c0c */ /* 0x000fe4000bf66270 */
[----:B------:R-:W-:Y:S02]  /*04f0*/  ISETP.GE.AND P4, PT, R27, UR10, PT ;  /* 0x0000000a1b007c0c */ /* 0x000fe4000bf86270 */
[----:B------:R-:W-:Y:S02]  /*0500*/  ISETP.LT.OR P3, PT, R25, RZ, P3 ;  /* 0x000000ff1900720c */ /* 0x000fe40001f61670 */
[----:B------:R-:W-:Y:S01]  /*0510*/  ISETP.LT.OR P4, PT, R27, RZ, P4 ;  /* 0x000000ff1b00720c */ /* 0x000fe20002781670 */
[----:B-----5:R-:W-:Y:S01]  /*0520*/  @!P2 FFMA R2, R21, R26, R2 ;  /* 0x0000001a1502a223 */ /* 0x020fe20000000002 */
[----:B------:R-:W-:Y:S01]  /*0530*/  IADD3 R25, PT, PT, R7, 0x7, RZ ;  /* 0x0000000707197810 */ /* 0x000fe20007ffe0ff */
[----:B------:R-:W1:Y:S02]  /*0540*/  @!P5 LDC.64 R26, c[0x0][0x388] ;  /* 0x0000e200ff1adb82 */ /* 0x000e640000000a00 */
[----:B---3--:R-:W-:Y:S01]  /*0550*/  @!P1 FFMA R2, R19, R29, R2 ;  /* 0x0000001d13029223 */ /* 0x008fe20000000002 */
[C---:B------:R-:W-:Y:S01]  /*0560*/  ISETP.GE.AND P1, PT, R25.reuse, UR10, PT ;  /* 0x0000000a19007c0c */ /* 0x040fe2000bf26270 */
[----:B------:R-:W2:Y:S03]  /*0570*/  @!P5 LDG.E R29, desc[UR8][R14.64+-0x18] ;  /* 0xffffe8080e1dd981 */ /* 0x000ea6000c1e1900 */
[----:B------:R-:W-:Y:S01]  /*0580*/  ISETP.LT.OR P1, PT, R25, RZ, P1 ;  /* 0x000000ff1900720c */ /* 0x000fe20000f21670 */
[----:B------:R-:W3:Y:S01]  /*0590*/  @!P3 LDC.64 R20, c[0x0][0x388] ;  /* 0x0000e200ff14bb82 */ /* 0x000ee20000000a00 */
[----:B------:R-:W5:Y:S07]  /*05a0*/  @!P3 LDG.E R25, desc[UR8][R14.64+-0x10] ;  /* 0xfffff0080e19b981 */ /* 0x000f6e000c1e1900 */
[----:B0-----:R-:W0:Y:S01]  /*05b0*/  @!P4 LDC.64 R16, c[0x0][0x388] ;  /* 0x0000e200ff10cb82 */ /* 0x001e220000000a00 */
[----:B----4-:R-:W-:-:S02]  /*05c0*/  @!P0 FFMA R2, R28, R18, R2 ;  /* 0x000000121c028223 */ /* 0x010fc40000000002 */
[----:B------:R-:W4:Y:S05]  /*05d0*/  @!P4 LDG.E R28, desc[UR8][R14.64+-0x14] ;  /* 0xffffec080e1cc981 */ /* 0x000f2a000c1e1900 */
[----:B------:R-:W0:Y:S01]  /*05e0*/  @!P1 LDC.64 R18, c[0x0][0x388] ;  /* 0x0000e200ff129b82 */ /* 0x000e220000000a00 */
[----:B---3--:R-:W-:-:S04]  /*05f0*/  @!P3 IMAD.WIDE R20, R8, 0x4, R20 ;  /* 0x000000040814b825 */ /* 0x008fc800078e0214 */
[----:B-1----:R-:W-:Y:S02]  /*0600*/  @!P5 IMAD.WIDE R26, R22, 0x4, R26 ;  /* 0x00000004161ad825 */ /* 0x002fe400078e021a */
[----:B------:R-:W5:Y:S02]  /*0610*/  @!P3 LDG.E R21, desc[UR8][R20.64] ;  /* 0x000000081415b981 */ /* 0x000f64000c1e1900 */
[----:B0-----:R-:W-:Y:S02]  /*0620*/  @!P4 IMAD.WIDE R16, R10, 0x4, R16 ;  /* 0x000000040a10c825 */ /* 0x001fe400078e0210 */
[----:B------:R-:W2:Y:S04]  /*0630*/  @!P5 LDG.E R27, desc[UR8][R26.64] ;  /* 0x000000081a1bd981 */ /* 0x000ea8000c1e1900 */
[----:B------:R-:W4:Y:S01]  /*0640*/  @!P4 LDG.E R17, desc[UR8][R16.64] ;  /* 0x000000081011c981 */ /* 0x000f22000c1e1900 */
[----:B------:R-:W-:-:S06]  /*0650*/  @!P1 IMAD.WIDE R18, R24, 0x4, R18 ;  /* 0x0000000418129825 */ /* 0x000fcc00078e0212 */
[----:B------:R-:W3:Y:S04]  /*0660*/  @!P1 LDG.E R19, desc[UR8][R18.64] ;  /* 0x0000000812139981 */ /* 0x000ee8000c1e1900 */
[----:B------:R-:W3:Y:S01]  /*0670*/  @!P1 LDG.E R16, desc[UR8][R14.64+-0x1c] ;  /* 0xffffe4080e109981 */ /* 0x000ee2000c1e1900 */
[----:B------:R-:W-:-:S04]  /*0680*/  UIADD3 UR4, UPT, UPT, UR4, 0x8, URZ ;  /* 0x0000000804047890 */ /* 0x000fc8000fffe0ff */
[----:B------:R-:W-:Y:S01]  /*0690*/  UISETP.NE.AND UP0, UPT, UR4, URZ, UPT ;  /* 0x000000ff0400728c */ /* 0x000fe2000bf05270 */
[----:B------:R-:W-:Y:S01]  /*06a0*/  IADD3 R23, PT, PT, R23, -0x8, RZ ;  /* 0xfffffff817177810 */ /* 0x000fe20007ffe0ff */
[----:B------:R-:W-:Y:S01]  /*06b0*/  VIADD R7, R7, 0x8 ;  /* 0x0000000807077836 */ /* 0x000fe20000000000 */
[C---:B------:R-:W-:Y:S01]  /*06c0*/  LEA R4, R5.reuse, R4, 0x3 ;  /* 0x0000000405047211 */ /* 0x040fe200078e18ff */
[C---:B------:R-:W-:Y:S01]  /*06d0*/  IMAD R6, R5.reuse, 0x8, R6 ;  /* 0x0000000805067824 */ /* 0x040fe200078e0206 */
[C---:B------:R-:W-:Y:S01]  /*06e0*/  LEA R11, R5.reuse, R11, 0x3 ;  /* 0x0000000b050b7211 */ /* 0x040fe200078e18ff */
[C---:B------:R-:W-:Y:S01]  /*06f0*/  IMAD R24, R5.reuse, 0x8, R24 ;  /* 0x0000000805187824 */ /* 0x040fe200078e0218 */
[C---:B------:R-:W-:Y:S02]  /*0700*/  LEA R9, R5.reuse, R9, 0x3 ;  /* 0x0000000905097211 */ /* 0x040fe400078e18ff */
[C---:B------:R-:W-:Y:S02]  /*0710*/  LEA R8, R5.reuse, R8, 0x3 ;  /* 0x0000000805087211 */ /* 0x040fe400078e18ff */
[----:B------:R-:W-:-:S02]  /*0720*/  LEA R10, R5, R10, 0x3 ;  /* 0x0000000a050a7211 */ /* 0x000fc400078e18ff */
[----:B------:R-:W-:Y:S01]  /*0730*/  LEA R22, R5, R22, 0x3 ;  /* 0x0000001605167211 */ /* 0x000fe200078e18ff */
[----:B------:R-:W-:Y:S01]  /*0740*/  UIADD3 UR5, UPT, UPT, UR5, 0x8, URZ ;  /* 0x0000000805057890 */ /* 0x000fe2000fffe0ff */
[----:B-----5:R-:W-:-:S04]  /*0750*/  @!P3 FFMA R2, R21, R25, R2 ;  /* 0x000000191502b223 */ /* 0x020fc80000000002 */
[----:B----4-:R-:W-:-:S04]  /*0760*/  @!P4 FFMA R2, R17, R28, R2 ;  /* 0x0000001c1102c223 */ /* 0x010fc80000000002 */
[----:B--2---:R-:W-:-:S04]  /*0770*/  @!P5 FFMA R2, R27, R29, R2 ;  /* 0x0000001d1b02d223 */ /* 0x004fc80000000002 */
[----:B---3--:R-:W-:Y:S01]  /*0780*/  @!P1 FFMA R2, R19, R16, R2 ;  /* 0x0000001013029223 */ /* 0x008fe20000000002 */
[----:B------:R-:W-:Y:S06]  /*0790*/  BRA.U UP0, `(.L_x_2) ;  /* 0xfffffff900c87547 */ /* 0x000fec000b83ffff */
[----:B------:R-:W-:-:S12]  /*07a0*/  UIADD3 UR4, UPT, UPT, UR5, -0x3, URZ ;  /* 0xfffffffd05047890 */ /* 0x000fd8000fffe0ff */
.L_x_1:
[----:B------:R-:W0:Y:S01]  /*07b0*/  LDC R14, c[0x0][0x3a0] ;  /* 0x0000e800ff0e7b82 */ /* 0x000e220000000800 */
[----:B------:R-:W1:Y:S01]  /*07c0*/  LDCU UR6, c[0x0][0x39c] ;  /* 0x00007380ff0677ac */ /* 0x000e620008000800 */
[C---:B0-----:R-:W-:Y:S02]  /*07d0*/  SHF.L.U32 R4, R14.reuse, 0x1, RZ ;  /* 0x000000010e047819 */ /* 0x041fe400000006ff */
[----:B------:R-:W-:Y:S02]  /*07e0*/  LOP3.LUT R5, R14, 0x1, RZ, 0xc0, !PT ;  /* 0x000000010e057812 */ /* 0x000fe400078ec0ff */
[----:B------:R-:W-:Y:S02]  /*07f0*/  LOP3.LUT R4, R4, 0x6, RZ, 0xc0, !PT ;  /* 0x0000000604047812 */ /* 0x000fe400078ec0ff */
[----:B------:R-:W-:Y:S02]  /*0800*/  ISETP.NE.U32.AND P3, PT, R5, 0x1, PT ;  /* 0x000000010500780c */ /* 0x000fe40003f65070 */
[----:B------:R-:W-:-:S13]  /*0810*/  ISETP.GE.U32.AND P0, PT, R4, 0x3, PT ;  /* 0x000000030400780c */ /* 0x000fda0003f06070 */
[----:B-1----:R-:W-:Y:S05]  /*0820*/  @!P0 BRA `(.L_x_3) ;  /* 0x0000000000b48947 */ /* 0x002fea0003800000 */
[----:B------:R-:W0:Y:S01]  /*0830*/  LDCU UR5, c[0x0][0x39c] ;  /* 0x00007380ff0577ac */ /* 0x000e220008000800 */
[----:B------:R-:W-:Y:S01]  /*0840*/  IADD3 R21, PT, PT, R3, UR4, RZ ;  /* 0x0000000403157c10 */ /* 0x000fe2000fffe0ff */
[----:B------:R-:W1:Y:S03]  /*0850*/  LDC.64 R12, c[0x0][0x390] ;  /* 0x0000e400ff0c7b82 */ /* 0x000e660000000a00 */
[C---:B------:R-:W-:Y:S01]  /*0860*/  IADD3 R23, PT, PT, R21.reuse, 0x1, RZ ;  /* 0x0000000115177810 */ /* 0x040fe20007ffe0ff */
[C---:B------:R-:W-:Y:S01]  /*0870*/  VIADD R17, R21.reuse, 0x2 ;  /* 0x0000000215117836 */ /* 0x040fe20000000000 */
[C---:B------:R-:W-:Y:S02]  /*0880*/  IADD3 R16, PT, PT, R21.reuse, 0x3, RZ ;  /* 0x0000000315107810 */ /* 0x040fe40007ffe0ff */
[----:B0-----:R-:W-:Y:S02]  /*0890*/  ISETP.GE.AND P0, PT, R21, UR5, PT ;  /* 0x0000000515007c0c */ /* 0x001fe4000bf06270 */
[----:B------:R-:W-:-:S02]  /*08a0*/  ISETP.GE.AND P1, PT, R23, UR5, PT ;  /* 0x0000000517007c0c */ /* 0x000fc4000bf26270 */
[----:B------:R-:W-:Y:S02]  /*08b0*/  ISETP.LT.OR P0, PT, R21, RZ, P0 ;  /* 0x000000ff1500720c */ /* 0x000fe40000701670 */
[----:B------:R-:W-:Y:S02]  /*08c0*/  ISETP.GE.AND P2, PT, R17, UR5, PT ;  /* 0x0000000511007c0c */ /* 0x000fe4000bf46270 */
[----:B------:R-:W-:Y:S02]  /*08d0*/  ISETP.LT.OR P1, PT, R23, RZ, P1 ;  /* 0x000000ff1700720c */ /* 0x000fe40000f21670 */
[----:B------:R-:W-:Y:S02]  /*08e0*/  ISETP.LT.OR P2, PT, R17, RZ, P2 ;  /* 0x000000ff1100720c */ /* 0x000fe40001741670 */
[----:B------:R-:W-:-:S04]  /*08f0*/  ISETP.GE.AND P4, PT, R16, UR5, PT ;  /* 0x0000000510007c0c */ /* 0x000fc8000bf86270 */
[----:B------:R-:W-:Y:S01]  /*0900*/  ISETP.LT.OR P4, PT, R16, RZ, P4 ;  /* 0x000000ff1000720c */ /* 0x000fe20002781670 */
[----:B------:R-:W0:Y:S08]  /*0910*/  @!P0 LDC R19, c[0x0][0x398] ;  /* 0x0000e600ff138b82 */ /* 0x000e300000000800 */
[----:B------:R-:W2:Y:S08]  /*0920*/  @!P1 LDC R20, c[0x0][0x398] ;  /* 0x0000e600ff149b82 */ /* 0x000eb00000000800 */
[----:B------:R-:W3:Y:S08]  /*0930*/  @!P0 LDC.64 R10, c[0x0][0x388] ;  /* 0x0000e200ff0a8b82 */ /* 0x000ef00000000a00 */
[----:B------:R-:W4:Y:S01]  /*0940*/  @!P2 LDC R18, c[0x0][0x398] ;  /* 0x0000e600ff12ab82 */ /* 0x000f220000000800 */
[----:B0-----:R-:W-:Y:S01]  /*0950*/  @!P0 IMAD R21, R21, R19, R0 ;  /* 0x0000001315158224 */ /* 0x001fe200078e0200 */
[----:B------:R-:W-:-:S05]  /*0960*/  IADD3 R19, PT, PT, R14, -UR4, RZ ;  /* 0x800000040e137c10 */ /* 0x000fca000fffe0ff */
[----:B-1----:R-:W-:Y:S01]  /*0970*/  IMAD.WIDE R12, R19, 0x4, R12 ;  /* 0x00000004130c7825 */ /* 0x002fe200078e020c */
[----:B------:R-:W0:Y:S03]  /*0980*/  @!P1 LDC.64 R8, c[0x0][0x388] ;  /* 0x0000e200ff089b82 */ /* 0x000e260000000a00 */
[----:B--2---:R-:W-:-:S05]  /*0990*/  @!P1 IMAD R23, R23, R20, R0 ;  /* 0x0000001417179224 */ /* 0x004fca00078e0200 */
[----:B------:R-:W1:Y:S01]  /*09a0*/  @!P2 LDC.64 R6, c[0x0][0x388] ;  /* 0x0000e200ff06ab82 */ /* 0x000e620000000a00 */
[----:B---3--:R-:W-:-:S06]  /*09b0*/  @!P0 IMAD.WIDE R10, R21, 0x4, R10 ;  /* 0x00000004150a8825 */ /* 0x008fcc00078e020a */
[----:B------:R-:W2:Y:S01]  /*09c0*/  @!P0 LDG.E R11, desc[UR8][R10.64] ;  /* 0x000000080a0b8981 */ /* 0x000ea2000c1e1900 */
[----:B------:R-:W3:Y:S01]  /*09d0*/  @!P4 LDC R15, c[0x0][0x398] ;  /* 0x0000e600ff0fcb82 */ /* 0x000ee20000000800 */
[----:B----4-:R-:W-:Y:S02]  /*09e0*/  @!P2 IMAD R19, R17, R18, R0 ;  /* 0x000000121113a224 */ /* 0x010fe400078e0200 */
[----:B------:R-:W2:Y:S04]  /*09f0*/  @!P0 LDG.E R17, desc[UR8][R12.64] ;  /* 0x000000080c118981 */ /* 0x000ea8000c1e1900 */
[----:B------:R-:W4:Y:S01]  /*0a00*/  @!P4 LDG.E R18, desc[UR8][R12.64+-0xc] ;  /* 0xfffff4080c12c981 */ /* 0x000f22000c1e1900 */
[----:B------:R-:W5:Y:S01]  /*0a10*/  @!P4 LDC.64 R4, c[0x0][0x388] ;  /* 0x0000e200ff04cb82 */ /* 0x000f620000000a00 */
[----:B0-----:R-:W-:-:S06]  /*0a20*/  @!P1 IMAD.WIDE R8, R23, 0x4, R8 ;  /* 0x0000000417089825 */ /* 0x001fcc00078e0208 */
[----:B------:R-:W4:Y:S01]  /*0a30*/  @!P1 LDG.E R9, desc[UR8][R8.64] ;  /* 0x0000000808099981 */ /* 0x000f22000c1e1900 */
[----:B-1----:R-:W-:-:S06]  /*0a40*/  @!P2 IMAD.WIDE R6, R19, 0x4, R6 ;  /* 0x000000041306a825 */ /* 0x002fcc00078e0206 */
[----:B------:R-:W4:Y:S01]  /*0a50*/  @!P2 LDG.E R7, desc[UR8][R6.64] ;  /* 0x000000080607a981 */ /* 0x000f22000c1e1900 */
[----:B---3--:R-:W-:-:S03]  /*0a60*/  @!P4 IMAD R19, R16, R15, R0 ;  /* 0x0000000f1013c224 */ /* 0x008fc600078e0200 */
[----:B------:R-:W4:Y:S04]  /*0a70*/  @!P1 LDG.E R15, desc[UR8][R12.64+-0x4] ;  /* 0xfffffc080c0f9981 */ /* 0x000f28000c1e1900 */
[----:B------:R-:W3:Y:S01]  /*0a80*/  @!P2 LDG.E R16, desc[UR8][R12.64+-0x8] ;  /* 0xfffff8080c10a981 */ /* 0x000ee2000c1e1900 */
[----:B-----5:R-:W-:-:S06]  /*0a90*/  @!P4 IMAD.WIDE R4, R19, 0x4, R4 ;  /* 0x000000041304c825 */ /* 0x020fcc00078e0204 */
[----:B------:R-:W5:Y:S01]  /*0aa0*/  @!P4 LDG.E R5, desc[UR8][R4.64] ;  /* 0x000000080405c981 */ /* 0x000f62000c1e1900 */
[----:B------:R-:W-:Y:S01]  /*0ab0*/  UIADD3 UR4, UPT, UPT, UR4, 0x4, URZ ;  /* 0x0000000404047890 */ /* 0x000fe2000fffe0ff */
[----:B--2---:R-:W-:-:S04]  /*0ac0*/  @!P0 FFMA R2, R11, R17, R2 ;  /* 0x000000110b028223 */ /* 0x004fc80000000002 */
[----:B----4-:R-:W-:-:S04]  /*0ad0*/  @!P1 FFMA R2, R9, R15, R2 ;  /* 0x0000000f09029223 */ /* 0x010fc80000000002 */
[----:B---3--:R-:W-:-:S04]  /*0ae0*/  @!P2 FFMA R2, R7, R16, R2 ;  /* 0x000000100702a223 */ /* 0x008fc80000000002 */
[----:B-----5:R-:W-:-:S07]  /*0af0*/  @!P4 FFMA R2, R5, R18, R2 ;  /* 0x000000120502c223 */ /* 0x020fce0000000002 */
.L_x_3:
[----:B------:R-:W-:Y:S05]  /*0b00*/  @P3 BRA `(.L_x_4) ;  /* 0x0000000000643947 */ /* 0x000fea0003800000 */
[----:B------:R-:W0:Y:S01]  /*0b10*/  LDCU UR5, c[0x0][0x39c] ;  /* 0x00007380ff0577ac */ /* 0x000e220008000800 */
[----:B------:R-:W-:Y:S01]  /*0b20*/  IADD3 R11, PT, PT, R3, UR4, RZ ;  /* 0x00000004030b7c10 */ /* 0x000fe2000fffe0ff */
[----:B------:R-:W1:Y:S01]  /*0b30*/  LDC.64 R6, c[0x0][0x390] ;  /* 0x0000e400ff067b82 */ /* 0x000e620000000a00 */
[----:B------:R-:W-:-:S03]  /*0b40*/  IADD3 R15, PT, PT, R14, -UR4, RZ ;  /* 0x800000040e0f7c10 */ /* 0x000fc6000fffe0ff */
[C---:B------:R-:W-:Y:S01]  /*0b50*/  VIADD R13, R11.reuse, 0x1 ;  /* 0x000000010b0d7836 */ /* 0x040fe20000000000 */
[----:B0-----:R-:W-:-:S04]  /*0b60*/  ISETP.GE.AND P0, PT, R11, UR5, PT ;  /* 0x000000050b007c0c */ /* 0x001fc8000bf06270 */
[----:B------:R-:W-:Y:S02]  /*0b70*/  ISETP.GE.AND P1, PT, R13, UR5, PT ;  /* 0x000000050d007c0c */ /* 0x000fe4000bf26270 */
[----:B------:R-:W-:Y:S02]  /*0b80*/  ISETP.LT.OR P0, PT, R11, RZ, P0 ;  /* 0x000000ff0b00720c */ /* 0x000fe40000701670 */
[----:B------:R-:W-:Y:S01]  /*0b90*/  ISETP.LT.OR P1, PT, R13, RZ, P1 ;  /* 0x000000ff0d00720c */ /* 0x000fe20000f21670 */
[----:B-1----:R-:W-:-:S10]  /*0ba0*/  IMAD.WIDE R6, R15, 0x4, R6 ;  /* 0x000000040f067825 */ /* 0x002fd400078e0206 */
[----:B------:R-:W0:Y:S08]  /*0bb0*/  @!P0 LDC R10, c[0x0][0x398] ;  /* 0x0000e600ff0a8b82 */ /* 0x000e300000000800 */
[----:B------:R-:W1:Y:S08]  /*0bc0*/  @!P0 LDC.64 R8, c[0x0][0x388] ;  /* 0x0000e200ff088b82 */ /* 0x000e700000000a00 */
[----:B------:R-:W2:Y:S08]  /*0bd0*/  @!P1 LDC R12, c[0x0][0x398] ;  /* 0x0000e600ff0c9b82 */ /* 0x000eb00000000800 */
[----:B------:R-:W3:Y:S01]  /*0be0*/  @!P1 LDC.64 R4, c[0x0][0x388] ;  /* 0x0000e200ff049b82 */ /* 0x000ee20000000a00 */
[----:B0-----:R-:W-:-:S02]  /*0bf0*/  @!P0 IMAD R11, R11, R10, R0 ;  /* 0x0000000a0b0b8224 */ /* 0x001fc400078e0200 */
[----:B------:R-:W4:Y:S02]  /*0c00*/  @!P0 LDG.E R10, desc[UR8][R6.64] ;  /* 0x00000008060a8981 */ /* 0x000f24000c1e1900 */
[----:B-1----:R-:W-:-:S06]  /*0c10*/  @!P0 IMAD.WIDE R8, R11, 0x4, R8 ;  /* 0x000000040b088825 */ /* 0x002fcc00078e0208 */
[----:B------:R-:W4:Y:S01]  /*0c20*/  @!P0 LDG.E R9, desc[UR8][R8.64] ;  /* 0x0000000808098981 */ /* 0x000f22000c1e1900 */
[----:B--2---:R-:W-:-:S04]  /*0c30*/  @!P1 IMAD R11, R13, R12, R0 ;  /* 0x0000000c0d0b9224 */ /* 0x004fc800078e0200 */
[----:B---3--:R-:W-:Y:S02]  /*0c40*/  @!P1 IMAD.WIDE R4, R11, 0x4, R4 ;  /* 0x000000040b049825 */ /* 0x008fe400078e0204 */
[----:B------:R-:W2:Y:S04]  /*0c50*/  @!P1 LDG.E R11, desc[UR8][R6.64+-0x4] ;  /* 0xfffffc08060b9981 */ /* 0x000ea8000c1e1900 */
[----:B------:R-:W2:Y:S01]  /*0c60*/  @!P1 LDG.E R5, desc[UR8][R4.64] ;  /* 0x0000000804059981 */ /* 0x000ea2000c1e1900 */
[----:B------:R-:W-:Y:S01]  /*0c70*/  UIADD3 UR4, UPT, UPT, UR4, 0x2, URZ ;  /* 0x0000000204047890 */ /* 0x000fe2000fffe0ff */
[----:B----4-:R-:W-:-:S04]  /*0c80*/  @!P0 FFMA R2, R9, R10, R2 ;  /* 0x0000000a09028223 */ /* 0x010fc80000000002 */
[----:B--2---:R-:W-:-:S07]  /*0c90*/  @!P1 FFMA R2, R5, R11, R2 ;  /* 0x0000000b05029223 */ /* 0x004fce0000000002 */
.L_x_4:
[----:B------:R-:W-:Y:S01]  /*0ca0*/  IADD3 R9, PT, PT, R3, UR4, RZ ;  /* 0x0000000403097c10 */ /* 0x000fe2000fffe0ff */
[----:B------:R-:W-:Y:S03]  /*0cb0*/  BSSY.RECONVERGENT B0, `(.L_x_0) ;  /* 0x000000e000007945 */ /* 0x000fe60003800200 */
[----:B------:R-:W-:-:S04]  /*0cc0*/  ISETP.GE.AND P0, PT, R9, UR6, PT ;  /* 0x0000000609007c0c */ /* 0x000fc8000bf06270 */
[----:B------:R-:W-:-:S13]  /*0cd0*/  ISETP.LT.OR P0, PT, R9, RZ, P0 ;  /* 0x000000ff0900720c */ /* 0x000fda0000701670 */
[----:B------:R-:W-:Y:S05]  /*0ce0*/  @P0 BRA `(.L_x_5) ;  /* 0x0000000000280947 */ /* 0x000fea0003800000 */
[----:B------:R-:W0:Y:S01]  /*0cf0*/  LDC.64 R6, c[0x0][0x390] ;  /* 0x0000e400ff067b82 */ /* 0x000e220000000a00 */
[----:B------:R-:W1:Y:S01]  /*0d00*/  LDCU UR5, c[0x0][0x398] ;  /* 0x00007300ff0577ac */ /* 0x000e620008000800 */
[----:B------:R-:W-:-:S06]  /*0d10*/  IADD3 R11, PT, PT, R14, -UR4, RZ ;  /* 0x800000040e0b7c10 */ /* 0x000fcc000fffe0ff */
[----:B------:R-:W2:Y:S01]  /*0d20*/  LDC.64 R4, c[0x0][0x388] ;  /* 0x0000e200ff047b82 */ /* 0x000ea20000000a00 */
[----:B-1----:R-:W-:Y:S02]  /*0d30*/  IMAD R9, R9, UR5, R0 ;  /* 0x0000000509097c24 */ /* 0x002fe4000f8e0200 */
[----:B0-----:R-:W-:-:S06]  /*0d40*/  IMAD.WIDE R6, R11, 0x4, R6 ;  /* 0x000000040b067825 */ /* 0x001fcc00078e0206 */
[----:B------:R-:W3:Y:S01]  /*0d50*/  LDG.E R6, desc[UR8][R6.64] ;  /* 0x0000000806067981 */ /* 0x000ee2000c1e1900 */
[----:B--2---:R-:W-:-:S06]  /*0d60*/  IMAD.WIDE R4, R9, 0x4, R4 ;  /* 0x0000000409047825 */ /* 0x004fcc00078e0204 */
[----:B------:R-:W3:Y:S02]  /*0d70*/  LDG.E R5, desc[UR8][R4.64] ;  /* 0x0000000804057981 */ /* 0x000ee4000c1e1900 */
[----:B---3--:R-:W-:-:S07]  /*0d80*/  FFMA R2, R5, R6, R2 ;  /* 0x0000000605027223 */ /* 0x008fce0000000002 */
.L_x_5:
[----:B------:R-:W-:Y:S05]  /*0d90*/  BSYNC.RECONVERGENT B0 ;  /* 0x0000000000007941 */ /* 0x000fea0003800200 */
.L_x_0:
[----:B------:R-:W0:Y:S01]  /*0da0*/  LDC.64 R4, c[0x0][0x380] ;  /* 0x0000e000ff047b82 */ /* 0x000e220000000a00 */
[----:B------:R-:W1:Y:S02]  /*0db0*/  LDCU UR5, c[0x0][0x398] ;  /* 0x00007300ff0577ac */ /* 0x000e640008000800 */
[----:B-1----:R-:W-:-:S04]  /*0dc0*/  IMAD R3, R3, UR5, R0 ;  /* 0x0000000503037c24 */ /* 0x002fc8000f8e0200 */
[----:B0-----:R-:W-:-:S05]  /*0dd0*/  IMAD.WIDE R4, R3, 0x4, R4 ;  /* 0x0000000403047825 */ /* 0x001fca00078e0204 */
[----:B------:R-:W-:Y:S01]  /*0de0*/  STG.E desc[UR8][R4.64], R2 ;  /* 0x0000000204007986 */ /* 0x000fe2000c101908 */
[----:B------:R-:W-:Y:S05]  /*0df0*/  EXIT ;  /* 0x000000000000794d */ /* 0x000fea0003800000 */
.L_x_6:
[----:B------:R-:W-:-:S00]  /*0e00*/  BRA `(.L_x_6) ;  /* 0xfffffffc00fc7947 */ /* 0x000fc0000383ffff */
[----:B------:R-:W-:-:S00]  /*0e10*/  NOP ;  /* 0x0000000000007918 */ /* 0x000fc00000000000 */
        /* <DEDUP_REMOVED lines=14> */
.L_x_14:


//--------------------- .text._Z17convolutionRowGPUPfS_S_iii --------------------------
	.section	.text._Z17convolutionRowGPUPfS_S_iii,"ax",@progbits
	.align	128
        .global         _Z17convolutionRowGPUPfS_S_iii
        .type           _Z17convolutionRowGPUPfS_S_iii,@function
        .size           _Z17convolutionRowGPUPfS_S_iii,(.L_x_15 - _Z17convolutionRowGPUPfS_S_iii)
        .other          _Z17convolutionRowGPUPfS_S_iii,@"STO_CUDA_ENTRY STV_DEFAULT"
_Z17convolutionRowGPUPfS_S_iii:
.text._Z17convolutionRowGPUPfS_S_iii:
        /* <DEDUP_REMOVED lines=12> */
[----:B------:R-:W-:Y:S01]  /*00c0*/  IMAD.MOV.U32 R0, RZ, RZ, RZ ;  /* 0x000000ffff007224 */ /* 0x000fe200078e00ff */
[----:B---3--:R-:W-:Y:S06]  /*00d0*/  BRA.U !UP0, `(.L_x_7) ;  /* 0x0000000908587547 */ /* 0x008fec000b800000 */
[----:B------:R-:W-:Y:S01]  /*00e0*/  UISETP.GE.U32.AND UP0, UPT, UR7, 0x4, UPT ;  /* 0x000000040700788c */ /* 0x000fe2000bf06070 */
[----:B------:R-:W-:Y:S01]  /*00f0*/  IMAD.MOV.U32 R0, RZ, RZ, RZ ;  /* 0x000000ffff007224 */ /* 0x000fe200078e00ff */
[----:B------:R-:W-:-:S07]  /*0100*/  UIADD3 UR4, UPT, UPT, -UR7, URZ, URZ ;  /* 0x000000ff07047290 */ /* 0x000fce000fffe1ff */
[----:B------:R-:W-:Y:S05]  /*0110*/  BRA.U !UP0, `(.L_x_8) ;  /* 0x0000000508187547 */ /* 0x000fea000b800000 */
[----:B------:R-:W0:Y:S01]  /*0120*/  LDCU UR10, c[0x0][0x398] ;  /* 0x00007300ff0a77ac */ /* 0x000e220008000800 */
[----:B------:R-:W-:Y:S01]  /*0130*/  IADD3 R18, PT, PT, R2, -UR7, RZ ;  /* 0x8000000702127c10 */ /* 0x000fe2000fffe0ff */
[----:B------:R-:W-:Y:S01]  /*0140*/  IMAD.MOV.U32 R0, RZ, RZ, RZ ;  /* 0x000000ffff007224 */ /* 0x000fe200078e00ff */
[----:B------:R-:W-:Y:S01]  /*0150*/  USHF.L.U32 UR6, UR7, 0x1, URZ ;  /* 0x0000000107067899 */ /* 0x000fe200080006ff */
[----:B------:R-:W1:Y:S03]  /*0160*/  LDCU UR11, c[0x0][0x398] ;  /* 0x00007300ff0b77ac */ /* 0x000e660008000800 */
[----:B------:R-:W-:Y:S02]  /*0170*/  ULOP3.LUT UR4, UR6, 0xfffffff8, URZ, 0xc0, !UPT ;  /* 0xfffffff806047892 */ /* 0x000fe4000f8ec0ff */
[----:B------:R-:W-:Y:S01]  /*0180*/  MOV R8, UR6 ;  /* 0x0000000600087c02 */ /* 0x000fe20008000f00 */
[----:B------:R-:W-:-:S02]  /*0190*/  UIADD3 UR5, UPT, UPT, -UR7, 0x3, URZ ;  /* 0x0000000307057890 */ /* 0x000fc4000fffe1ff */
[----:B------:R-:W-:Y:S01]  /*01a0*/  UIADD3 UR4, UPT, UPT, -UR4, URZ, URZ ;  /* 0x000000ff04047290 */ /* 0x000fe2000fffe1ff */
[----:B0-----:R-:W-:-:S04]  /*01b0*/  IMAD R9, R3, UR10, R2 ;  /* 0x0000000a03097c24 */ /* 0x001fc8000f8e0202 */
[----:B-1----:R-:W-:-:S07]  /*01c0*/  VIADD R9, R9, -UR7 ;  /* 0x8000000709097c36 */ /* 0x002fce0008000000 */
.L_x_9:
[----:B------:R-:W0:Y:S01]  /*01d0*/  LDC.64 R4, c[0x0][0x388] ;  /* 0x0000e200ff047b82 */ /* 0x000e220000000a00 */
[----:B------:R-:W-:-:S04]  /*01e0*/  ISETP.GE.AND P1, PT, R18, UR11, PT ;  /* 0x0000000b12007c0c */ /* 0x000fc8000bf26270 */
[----:B------:R-:W-:-:S03]  /*01f0*/  ISETP.LT.OR P1, PT, R18, RZ, P1 ;  /* 0x000000ff1200720c */ /* 0x000fc60000f21670 */
[----:B------:R-:W1:Y:S01]  /*0200*/  LDC.64 R6, c[0x0][0x390] ;  /* 0x0000e400ff067b82 */ /* 0x000e620000000a00 */
[----:B0-----:R-:W-:-:S09]  /*0210*/  IMAD.WIDE R4, R9, 0x4, R4 ;  /* 0x0000000409047825 */ /* 0x001fd200078e0204 */
[----:B------:R-:W2:Y:S01]  /*0220*/  @!P1 LDG.E R11, desc[UR8][R4.64] ;  /* 0x00000008040b9981 */ /* 0x000ea2000c1e1900 */
[----:B-1----:R-:W-:-:S05]  /*0230*/  IMAD.WIDE R6, R8, 0x4, R6 ;  /* 0x0000000408067825 */ /* 0x002fca00078e0206 */
[----:B------:R-:W2:Y:S01]  /*0240*/  @!P1 LDG.E R10, desc[UR8][R6.64] ;  /* 0x00000008060a9981 */ /* 0x000ea2000c1e1900 */
[C---:B------:R-:W-:Y:S01]  /*0250*/  IADD3 R12, PT, PT, R18.reuse, 0x1, RZ ;  /* 0x00000001120c7810 */ /* 0x040fe20007ffe0ff */
[C---:B------:R-:W-:Y:S01]  /*0260*/  VIADD R13, R18.reuse, 0x2 ;  /* 0x00000002120d7836 */ /* 0x040fe20000000000 */
[----:B------:R-:W-:Y:S02]  /*0270*/  IADD3 R14, PT, PT, R18, 0x3, RZ ;  /* 0x00000003120e7810 */ /* 0x000fe40007ffe0ff */
[C---:B------:R-:W-:Y:S02]  /*0280*/  ISETP.GE.AND P0, PT, R12.reuse, UR11, PT ;  /* 0x0000000b0c007c0c */ /* 0x040fe4000bf06270 */
[----:B------:R-:W-:Y:S02]  /*0290*/  ISETP.GE.AND P2, PT, R13, UR11, PT ;  /* 0x0000000b0d007c0c */ /* 0x000fe4000bf46270 */
[----:B------:R-:W-:Y:S01]  /*02a0*/  ISETP.LT.OR P0, PT, R12, RZ, P0 ;  /* 0x000000ff0c00720c */ /* 0x000fe20000701670 */
[----:B------:R-:W-:Y:S01]  /*02b0*/  VIADD R12, R18, 0x4 ;  /* 0x00000004120c7836 */ /* 0x000fe20000000000 */
[----:B------:R-:W-:-:S02]  /*02c0*/  ISETP.GE.AND P3, PT, R14, UR11, PT ;  /* 0x0000000b0e007c0c */ /* 0x000fc4000bf66270 */
[----:B------:R-:W-:Y:S02]  /*02d0*/  ISETP.LT.OR P2, PT, R13, RZ, P2 ;  /* 0x000000ff0d00720c */ /* 0x000fe40001741670 */
[----:B------:R-:W-:Y:S02]  /*02e0*/  IADD3 R13, PT, PT, R18, 0x5, RZ ;  /* 0x00000005120d7810 */ /* 0x000fe40007ffe0ff */
[----:B------:R-:W-:Y:S01]  /*02f0*/  ISETP.LT.OR P3, PT, R14, RZ, P3 ;  /* 0x000000ff0e00720c */ /* 0x000fe20001f61670 */
[----:B------:R-:W-:Y:S01]  /*0300*/  VIADD R14, R18, 0x6 ;  /* 0x00000006120e7836 */ /* 0x000fe20000000000 */
[C---:B------:R-:W-:Y:S02]  /*0310*/  ISETP.GE.AND P4, PT, R12.reuse, UR11, PT ;  /* 0x0000000b0c007c0c */ /* 0x040fe4000bf86270 */
[----:B------:R-:W-:Y:S02]  /*0320*/  ISETP.GE.AND P6, PT, R13, UR11, PT ;  /* 0x0000000b0d007c0c */ /* 0x000fe4000bfc6270 */
[----:B------:R-:W-:-:S02]  /*0330*/  ISETP.LT.OR P4, PT, R12, RZ, P4 ;  /* 0x000000ff0c00720c */ /* 0x000fc40002781670 */
[----:B------:R-:W-:Y:S01]  /*0340*/  ISETP.GE.AND P5, PT, R14, UR11, PT ;  /* 0x0000000b0e007c0c */ /* 0x000fe2000bfa6270 */
[----:B------:R-:W3:Y:S01]  /*0350*/  @!P0 LDG.E R12, desc[UR8][R6.64+-0x4] ;  /* 0xfffffc08060c8981 */ /* 0x000ee2000c1e1900 */
[----:B------:R-:W-:-:S03]  /*0360*/  ISETP.LT.OR P6, PT, R13, RZ, P6 ;  /* 0x000000ff0d00720c */ /* 0x000fc600037c1670 */
[----:B------:R-:W3:Y:S01]  /*0370*/  @!P0 LDG.E R13, desc[UR8][R4.64+0x4] ;  /* 0x00000408040d8981 */ /* 0x000ee2000c1e1900 */
[----:B------:R-:W-:Y:S02]  /*0380*/  ISETP.LT.OR P5, PT, R14, RZ, P5 ;  /* 0x000000ff0e00720c */ /* 0x000fe40002fa1670 */
[----:B------:R-:W-:Y:S01]  /*0390*/  IADD3 R16, PT, PT, R18, 0x7, RZ ;  /* 0x0000000712107810 */ /* 0x000fe20007ffe0ff */
[----:B------:R-:W4:Y:S04]  /*03a0*/  @!P2 LDG.E R15, desc[UR8][R4.64+0x8] ;  /* 0x00000808040fa981 */ /* 0x000f28000c1e1900 */
[----:B------:R-:W4:Y:S04]  /*03b0*/  @!P2 LDG.E R14, desc[UR8][R6.64+-0x8] ;  /* 0xfffff808060ea981 */ /* 0x000f28000c1e1900 */
[----:B------:R-:W5:Y:S04]  /*03c0*/  @!P4 LDG.E R17, desc[UR8][R4.64+0x10] ;  /* 0x000010080411c981 */ /* 0x000f68000c1e1900 */
[----:B------:R-:W5:Y:S04]  /*03d0*/  @!P6 LDG.E R19, desc[UR8][R4.64+0x14] ;  /* 0x000014080413e981 */ /* 0x000f68000c1e1900 */
[----:B------:R-:W5:Y:S04]  /*03e0*/  @!P6 LDG.E R20, desc[UR8][R6.64+-0x14] ;  /* 0xffffec080614e981 */ /* 0x000f68000c1e1900 */
[----:B------:R-:W5:Y:S04]  /*03f0*/  @!P5 LDG.E R21, desc[UR8][R4.64+0x18] ;  /* 0x000018080415d981 */ /* 0x000f68000c1e1900 */
[----:B------:R-:W5:Y:S01]  /*0400*/  @!P5 LDG.E R22, desc[UR8][R6.64+-0x18] ;  /* 0xffffe8080616d981 */ /* 0x000f62000c1e1900 */
[----:B--2---:R-:W-:Y:S01]  /*0410*/  @!P1 FFMA R0, R11, R10, R0 ;  /* 0x0000000a0b009223 */ /* 0x004fe20000000000 */
[----:B------:R-:W-:-:S02]  /*0420*/  ISETP.GE.AND P1, PT, R16, UR11, PT ;  /* 0x0000000b10007c0c */ /* 0x000fc4000bf26270 */
[----:B------:R-:W2:Y:S04]  /*0430*/  @!P3 LDG.E R11, desc[UR8][R4.64+0xc] ;  /* 0x00000c08040bb981 */ /* 0x000ea8000c1e1900 */
[----:B------:R-:W2:Y:S01]  /*0440*/  @!P3 LDG.E R10, desc[UR8][R6.64+-0xc] ;  /* 0xfffff408060ab981 */ /* 0x000ea2000c1e1900 */
[----:B------:R-:W-:-:S03]  /*0450*/  ISETP.LT.OR P1, PT, R16, RZ, P1 ;  /* 0x000000ff1000720c */ /* 0x000fc60000f21670 */
[----:B------:R-:W5:Y:S10]  /*0460*/  @!P4 LDG.E R16, desc[UR8][R6.64+-0x10] ;  /* 0xfffff0080610c981 */ /* 0x000f74000c1e1900 */
[----:B------:R-:W5:Y:S04]  /*0470*/  @!P1 LDG.E R23, desc[UR8][R4.64+0x1c] ;  /* 0x00001c0804179981 */ /* 0x000f68000c1e1900 */
[----:B------:R-:W5:Y:S01]  /*0480*/  @!P1 LDG.E R24, desc[UR8][R6.64+-0x1c] ;  /* 0xffffe40806189981 */ /* 0x000f62000c1e1900 */
[----:B---3--:R-:W-:Y:S01]  /*0490*/  @!P0 FFMA R0, R13, R12, R0 ;  /* 0x0000000c0d008223 */ /* 0x008fe20000000000 */
[----:B------:R-:W-:-:S03]  /*04a0*/  UIADD3 UR4, UPT, UPT, UR4, 0x8, URZ ;  /* 0x0000000804047890 */ /* 0x000fc6000fffe0ff */
[----:B----4-:R-:W-:Y:S01]  /*04b0*/  @!P2 FFMA R0, R15, R14, R0 ;  /* 0x0000000e0f00a223 */ /* 0x010fe20000000000 */
[----:B------:R-:W-:Y:S01]  /*04c0*/  UISETP.NE.AND UP0, UPT, UR4, URZ, UPT ;  /* 0x000000ff0400728c */ /* 0x000fe2000bf05270 */
[----:B------:R-:W-:Y:S01]  /*04d0*/  VIADD R18, R18, 0x8 ;  /* 0x0000000812127836 */ /* 0x000fe20000000000 */
[----:B------:R-:W-:Y:S01]  /*04e0*/  IADD3 R9, PT, PT, R9, 0x8, RZ ;  /* 0x0000000809097810 */ /* 0x000fe20007ffe0ff */
[----:B------:R-:W-:Y:S01]  /*04f0*/  VIADD R8, R8, 0xfffffff8 ;  /* 0xfffffff808087836 */ /* 0x000fe20000000000 */
[----:B------:R-:W-:Y:S01]  /*0500*/  UIADD3 UR5, UPT, UPT, UR5, 0x8, URZ ;  /* 0x0000000805057890 */ /* 0x000fe2000fffe0ff */
[----:B--2---:R-:W-:-:S04]  /*0510*/  @!P3 FFMA R0, R11, R10, R0 ;  /* 0x0000000a0b00b223 */ /* 0x004fc80000000000 */
[----:B-----5:R-:W-:-:S04]  /*0520*/  @!P4 FFMA R0, R17, R16, R0 ;  /* 0x000000101100c223 */ /* 0x020fc80000000000 */
[----:B------:R-:W-:-:S04]  /*0530*/  @!P6 FFMA R0, R19, R20, R0 ;  /* 0x000000141300e223 */ /* 0x000fc80000000000 */
[----:B------:R-:W-:-:S04]  /*0540*/  @!P5 FFMA R0, R21, R22, R0 ;  /* 0x000000161500d223 */ /* 0x000fc80000000000 */
[----:B------:R-:W-:Y:S01]  /*0550*/  @!P1 FFMA R0, R23, R24, R0 ;  /* 0x0000001817009223 */ /* 0x000fe20000000000 */
[----:B------:R-:W-:Y:S06]  /*0560*/  BRA.U UP0, `(.L_x_9) ;  /* 0xfffffffd00187547 */ /* 0x000fec000b83ffff */
[----:B------:R-:W-:-:S12]  /*0570*/  UIADD3 UR4, UPT, UPT, UR5, -0x3, URZ ;  /* 0xfffffffd05047890 */ /* 0x000fd8000fffe0ff */
.L_x_8:
        /* <DEDUP_REMOVED lines=9> */
[----:B------:R-:W1:Y:S01]  /*0610*/  LDC.64 R6, c[0x0][0x388] ;  /* 0x0000e200ff067b82 */ /* 0x000e620000000a00 */
[----:B------:R-:W-:Y:S01]  /*0620*/  VIADD R10, R2, UR4 ;  /* 0x00000004020a7c36 */ /* 0x000fe20008000000 */
[----:B------:R-:W-:-:S03]  /*0630*/  IADD3 R11, PT, PT, R4, -UR4, RZ ;  /* 0x80000004040b7c10 */ /* 0x000fc6000fffe0ff */
[C---:B------:R-:W-:Y:S01]  /*0640*/  VIADD R12, R10.reuse, 0x2 ;  /* 0x000000020a0c7836 */ /* 0x040fe20000000000 */
[C---:B------:R-:W-:Y:S02]  /*0650*/  IADD3 R5, PT, PT, R10.reuse, 0x1, RZ ;  /* 0x000000010a057810 */ /* 0x040fe40007ffe0ff */
[----:B------:R-:W2:Y:S01]  /*0660*/  LDC.64 R8, c[0x0][0x390] ;  /* 0x0000e400ff087b82 */ /* 0x000ea20000000a00 */
[C---:B0-----:R-:W-:Y:S02]  /*0670*/  ISETP.GE.AND P1, PT, R10.reuse, UR5, PT ;  /* 0x000000050a007c0c */ /* 0x041fe4000bf26270 */
[C---:B------:R-:W-:Y:S02]  /*0680*/  ISETP.GE.AND P0, PT, R5.reuse, UR5, PT ;  /* 0x0000000505007c0c */ /* 0x040fe4000bf06270 */
[----:B------:R-:W-:Y:S02]  /*0690*/  ISETP.LT.OR P1, PT, R10, RZ, P1 ;  /* 0x000000ff0a00720c */ /* 0x000fe40000f21670 */
[----:B------:R-:W-:Y:S01]  /*06a0*/  ISETP.LT.OR P0, PT, R5, RZ, P0 ;  /* 0x000000ff0500720c */ /* 0x000fe20000701670 */
[----:B------:R-:W-:Y:S01]  /*06b0*/  IMAD R5, R3, UR5, R10 ;  /* 0x0000000503057c24 */ /* 0x000fe2000f8e020a */
[----:B------:R-:W-:Y:S01]  /*06c0*/  ISETP.GE.AND P2, PT, R12, UR5, PT ;  /* 0x000000050c007c0c */ /* 0x000fe2000bf46270 */
[----:B------:R-:W-:-:S02]  /*06d0*/  VIADD R10, R10, 0x3 ;  /* 0x000000030a0a7836 */ /* 0x000fc40000000000 */
[----:B-1----:R-:W-:Y:S01]  /*06e0*/  IMAD.WIDE R6, R5, 0x4, R6 ;  /* 0x0000000405067825 */ /* 0x002fe200078e0206 */
[----:B------:R-:W-:Y:S02]  /*06f0*/  ISETP.LT.OR P2, PT, R12, RZ, P2 ;  /* 0x000000ff0c00720c */ /* 0x000fe40001741670 */
[C---:B------:R-:W-:Y:S01]  /*0700*/  ISETP.GE.AND P4, PT, R10.reuse, UR5, PT ;  /* 0x000000050a007c0c */ /* 0x040fe2000bf86270 */
[----:B--2---:R-:W-:Y:S02]  /*0710*/  IMAD.WIDE R8, R11, 0x4, R8 ;  /* 0x000000040b087825 */ /* 0x004fe400078e0208 */
[----:B------:R-:W2:Y:S01]  /*0720*/  @!P1 LDG.E R5, desc[UR8][R6.64] ;  /* 0x0000000806059981 */ /* 0x000ea2000c1e1900 */
[----:B------:R-:W-:-:S03]  /*0730*/  ISETP.LT.OR P4, PT, R10, RZ, P4 ;  /* 0x000000ff0a00720c */ /* 0x000fc60002781670 */
[----:B------:R-:W2:Y:S04]  /*0740*/  @!P1 LDG.E R10, desc[UR8][R8.64] ;  /* 0x00000008080a9981 */ /* 0x000ea8000c1e1900 */
[----:B------:R-:W3:Y:S04]  /*0750*/  @!P0 LDG.E R11, desc[UR8][R6.64+0x4] ;  /* 0x00000408060b8981 */ /* 0x000ee8000c1e1900 */
[----:B------:R-:W3:Y:S04]  /*0760*/  @!P0 LDG.E R12, desc[UR8][R8.64+-0x4] ;  /* 0xfffffc08080c8981 */ /* 0x000ee8000c1e1900 */
[----:B------:R-:W4:Y:S04]  /*0770*/  @!P2 LDG.E R13, desc[UR8][R6.64+0x8] ;  /* 0x00000808060da981 */ /* 0x000f28000c1e1900 */
[----:B------:R-:W4:Y:S04]  /*0780*/  @!P2 LDG.E R14, desc[UR8][R8.64+-0x8] ;  /* 0xfffff808080ea981 */ /* 0x000f28000c1e1900 */
[----:B------:R-:W5:Y:S04]  /*0790*/  @!P4 LDG.E R15, desc[UR8][R6.64+0xc] ;  /* 0x00000c08060fc981 */ /* 0x000f68000c1e1900 */
[----:B------:R-:W5:Y:S01]  /*07a0*/  @!P4 LDG.E R16, desc[UR8][R8.64+-0xc] ;  /* 0xfffff4080810c981 */ /* 0x000f62000c1e1900 */
[----:B------:R-:W-:Y:S01]  /*07b0*/  UIADD3 UR4, UPT, UPT, UR4, 0x4, URZ ;  /* 0x0000000404047890 */ /* 0x000fe2000fffe0ff */
[----:B--2---:R-:W-:-:S04]  /*07c0*/  @!P1 FFMA R0, R5, R10, R0 ;  /* 0x0000000a05009223 */ /* 0x004fc80000000000 */
[----:B---3--:R-:W-:-:S04]  /*07d0*/  @!P0 FFMA R0, R11, R12, R0 ;  /* 0x0000000c0b008223 */ /* 0x008fc80000000000 */
[----:B----4-:R-:W-:-:S04]  /*07e0*/  @!P2 FFMA R0, R13, R14, R0 ;  /* 0x0000000e0d00a223 */ /* 0x010fc80000000000 */
[----:B-----5:R-:W-:-:S07]  /*07f0*/  @!P4 FFMA R0, R15, R16, R0 ;  /* 0x000000100f00c223 */ /* 0x020fce0000000000 */
.L_x_10:
[----:B------:R-:W-:Y:S05]  /*0800*/  @P3 BRA `(.L_x_11) ;  /* 0x0000000000503947 */ /* 0x000fea0003800000 */
[----:B------:R-:W0:Y:S01]  /*0810*/  LDCU UR5, c[0x0][0x398] ;  /* 0x00007300ff0577ac */ /* 0x000e220008000800 */
[----:B------:R-:W1:Y:S01]  /*0820*/  LDC.64 R6, c[0x0][0x388] ;  /* 0x0000e200ff067b82 */ /* 0x000e620000000a00 */
[----:B------:R-:W-:Y:S02]  /*0830*/  IADD3 R10, PT, PT, R2, UR4, RZ ;  /* 0x00000004020a7c10 */ /* 0x000fe4000fffe0ff */
[----:B------:R-:W-:-:S03]  /*0840*/  IADD3 R11, PT, PT, R4, -UR4, RZ ;  /* 0x80000004040b7c10 */ /* 0x000fc6000fffe0ff */
[C---:B------:R-:W-:Y:S02]  /*0850*/  VIADD R5, R10.reuse, 0x1 ;  /* 0x000000010a057836 */ /* 0x040fe40000000000 */
[----:B------:R-:W2:Y:S01]  /*0860*/  LDC.64 R8, c[0x0][0x390] ;  /* 0x0000e400ff087b82 */ /* 0x000ea20000000a00 */
[C---:B0-----:R-:W-:Y:S02]  /*0870*/  ISETP.GE.AND P0, PT, R10.reuse, UR5, PT ;  /* 0x000000050a007c0c */ /* 0x041fe4000bf06270 */
[C---:B------:R-:W-:Y:S02]  /*0880*/  ISETP.GE.AND P1, PT, R5.reuse, UR5, PT ;  /* 0x0000000505007c0c */ /* 0x040fe4000bf26270 */
[----:B------:R-:W-:Y:S02]  /*0890*/  ISETP.LT.OR P0, PT, R10, RZ, P0 ;  /* 0x000000ff0a00720c */ /* 0x000fe40000701670 */
[----:B------:R-:W-:Y:S01]  /*08a0*/  ISETP.LT.OR P1, PT, R5, RZ, P1 ;  /* 0x000000ff0500720c */ /* 0x000fe20000f21670 */
[----:B------:R-:W-:-:S04]  /*08b0*/  IMAD R5, R3, UR5, R10 ;  /* 0x0000000503057c24 */ /* 0x000fc8000f8e020a */
[----:B-1----:R-:W-:-:S04]  /*08c0*/  IMAD.WIDE R6, R5, 0x4, R6 ;  /* 0x0000000405067825 */ /* 0x002fc800078e0206 */
[----:B--2---:R-:W-:Y:S02]  /*08d0*/  IMAD.WIDE R8, R11, 0x4, R8 ;  /* 0x000000040b087825 */ /* 0x004fe400078e0208 */
[----:B------:R-:W2:Y:S04]  /*08e0*/  @!P0 LDG.E R5, desc[UR8][R6.64] ;  /* 0x0000000806058981 */ /* 0x000ea8000c1e1900 */
[----:B------:R-:W2:Y:S04]  /*08f0*/  @!P0 LDG.E R10, desc[UR8][R8.64] ;  /* 0x00000008080a8981 */ /* 0x000ea8000c1e1900 */
[----:B------:R-:W3:Y:S04]  /*0900*/  @!P1 LDG.E R11, desc[UR8][R6.64+0x4] ;  /* 0x00000408060b9981 */ /* 0x000ee8000c1e1900 */
[----:B------:R-:W3:Y:S01]  /*0910*/  @!P1 LDG.E R12, desc[UR8][R8.64+-0x4] ;  /* 0xfffffc08080c9981 */ /* 0x000ee2000c1e1900 */
[----:B------:R-:W-:Y:S01]  /*0920*/  UIADD3 UR4, UPT, UPT, UR4, 0x2, URZ ;  /* 0x0000000204047890 */ /* 0x000fe2000fffe0ff */
[----:B--2---:R-:W-:-:S04]  /*0930*/  @!P0 FFMA R0, R5, R10, R0 ;  /* 0x0000000a05008223 */ /* 0x004fc80000000000 */
[----:B---3--:R-:W-:-:S07]  /*0940*/  @!P1 FFMA R0, R11, R12, R0 ;  /* 0x0000000c0b009223 */ /* 0x008fce0000000000 */
.L_x_11:
[----:B------:R-:W-:Y:S01]  /*0950*/  VIADD R10, R2, UR4 ;  /* 0x00000004020a7c36 */ /* 0x000fe20008000000 */
[----:B------:R-:W-:Y:S04]  /*0960*/  BSSY.RECONVERGENT B0, `(.L_x_7) ;  /* 0x000000d000007945 */ /* 0x000fe80003800200 */
[----:B------:R-:W-:-:S04]  /*0970*/  ISETP.GE.AND P0, PT, R10, UR6, PT ;  /* 0x000000060a007c0c */ /* 0x000fc8000bf06270 */
[----:B------:R-:W-:-:S13]  /*0980*/  ISETP.LT.OR P0, PT, R10, RZ, P0 ;  /* 0x000000ff0a00720c */ /* 0x000fda0000701670 */
[----:B------:R-:W-:Y:S05]  /*0990*/  @P0 BRA `(.L_x_12) ;  /* 0x0000000000240947 */ /* 0x000fea0003800000 */
[----:B------:R-:W0:Y:S01]  /*09a0*/  LDC.64 R6, c[0x0][0x388] ;  /* 0x0000e200ff067b82 */ /* 0x000e220000000a00 */
[----:B------:R-:W-:Y:S01]  /*09b0*/  IMAD R5, R3, UR6, R10 ;  /* 0x0000000603057c24 */ /* 0x000fe2000f8e020a */
[----:B------:R-:W-:-:S06]  /*09c0*/  IADD3 R11, PT, PT, R4, -UR4, RZ ;  /* 0x80000004040b7c10 */ /* 0x000fcc000fffe0ff */
[----:B------:R-:W1:Y:S01]  /*09d0*/  LDC.64 R8, c[0x0][0x390] ;  /* 0x0000e400ff087b82 */ /* 0x000e620000000a00 */
[----:B0-----:R-:W-:-:S06]  /*09e0*/  IMAD.WIDE R4, R5, 0x4, R6 ;  /* 0x0000000405047825 */ /* 0x001fcc00078e0206 */
[----:B------:R-:W2:Y:S01]  /*09f0*/  LDG.E R5, desc[UR8][R4.64] ;  /* 0x0000000804057981 */ /* 0x000ea2000c1e1900 */
[----:B-1----:R-:W-:-:S06]  /*0a00*/  IMAD.WIDE R6, R11, 0x4, R8 ;  /* 0x000000040b067825 */ /* 0x002fcc00078e0208 */
[----:B------:R-:W2:Y:S02]  /*0a10*/  LDG.E R6, desc[UR8][R6.64] ;  /* 0x0000000806067981 */ /* 0x000ea4000c1e1900 */
[----:B--2---:R-:W-:-:S07]  /*0a20*/  FFMA R0, R5, R6, R0 ;  /* 0x0000000605007223 */ /* 0x004fce0000000000 */
.L_x_12:
[----:B------:R-:W-:Y:S05]  /*0a30*/  BSYNC.RECONVERGENT B0 ;  /* 0x0000000000007941 */ /* 0x000fea0003800200 */
.L_x_7:
[----:B------:R-:W0:Y:S01]  /*0a40*/  LDC.64 R4, c[0x0][0x380] ;  /* 0x0000e000ff047b82 */ /* 0x000e220000000a00 */
[----:B------:R-:W1:Y:S02]  /*0a50*/  LDCU UR5, c[0x0][0x398] ;  /* 0x00007300ff0577ac */ /* 0x000e640008000800 */
[----:B-1----:R-:W-:-:S04]  /*0a60*/  IMAD R3, R3, UR5, R2 ;  /* 0x0000000503037c24 */ /* 0x002fc8000f8e0202 */
[----:B0-----:R-:W-:-:S05]  /*0a70*/  IMAD.WIDE R2, R3, 0x4, R4 ;  /* 0x0000000403027825 */ /* 0x001fca00078e0204 */
[----:B------:R-:W-:Y:S01]  /*0a80*/  STG.E desc[UR8][R2.64], R0 ;  /* 0x0000000002007986 */ /* 0x000fe2000c101908 */
[----:B------:R-:W-:Y:S05]  /*0a90*/  EXIT ;  /* 0x000000000000794d */ /* 0x000fea0003800000 */
.L_x_13:
        /* <DEDUP_REMOVED lines=14> */
.L_x_15:


//--------------------- .nv.shared.reserved.0     --------------------------
	.section	.nv.shared.reserved.0,"aw",@nobits
	.weak		__nv_reservedSMEM_offset_0_alias
	.size		__nv_reservedSMEM_offset_0_alias, 0, 64
	.other		__nv_reservedSMEM_offset_0_alias,@"STO_CUDA_RESERVED_SHARED STV_DEFAULT"
__nv_reservedSMEM_offset_0_alias:
	.zero		0
	.zero		64


//--------------------- .nv.constant0._Z20convolutionColumnGPUPfS_S_iii --------------------------
	.section	.nv.constant0._Z20convolutionColumnGPUPfS_S_iii,"a",@progbits
	.sectionflags	@""
	.align	4
.nv.constant0._Z20convolutionColumnGPUPfS_S_iii:
	.zero		932


//--------------------- .nv.constant0._Z17convolutionRowGPUPfS_S_iii --------------------------
	.section	.nv.constant0._Z17convolutionRowGPUPfS_S_iii,"a",@progbits
	.sectionflags	@""
	.align	4
.nv.constant0._Z17convolutionRowGPUPfS_S_iii:
	.zero		932


//--------------------- SYMBOLS --------------------------

	.type		.nv.reservedSmem.offset0,@object
	.size		.nv.reservedSmem.offset0,0x4
